def matmul_kernel(
    a_ptr,
    b_ptr,
    c_ptr,
    M,
    N,
    K,
    stride_am,
    stride_ak,
    stride_bk,
    stride_bn,
    stride_cm,
    stride_cn,
    BLOCK_M: tl.constexpr,
    BLOCK_N: tl.constexpr,
    BLOCK_K: tl.constexpr,
    GROUP_M: tl.constexpr,
):
    pid = tl.program_id(axis=0)
    num_pid_m = tl.cdiv(M, BLOCK_M)
    num_pid_n = tl.cdiv(N, BLOCK_N)
    num_pid_in_group = GROUP_M * num_pid_n
    group_id = pid // num_pid_in_group
    first_pid_m = group_id * GROUP_M
    group_size_m = min(num_pid_m - first_pid_m, GROUP_M)
    pid_m = first_pid_m + ((pid % num_pid_in_group) % group_size_m)
    pid_n = (pid % num_pid_in_group) // group_size_m

    offs_am = (pid_m * BLOCK_M + tl.arange(0, BLOCK_M)) % M
    offs_bn = (pid_n * BLOCK_N + tl.arange(0, BLOCK_N)) % N
    offs_k = tl.arange(0, BLOCK_K)
    a_ptrs = a_ptr + offs_am[:, None] * stride_am + offs_k[None, :] * stride_ak
    b_ptrs = b_ptr + offs_k[:, None] * stride_bk + offs_bn[None, :] * stride_bn

    acc = tl.zeros((BLOCK_M, BLOCK_N), dtype=tl.float32)
    for kk in range(0, tl.cdiv(K, BLOCK_K)):
        a = tl.load(a_ptrs, mask=offs_k[None, :] < K - kk * BLOCK_K, other=0.0)
        b = tl.load(b_ptrs, mask=offs_k[:, None] < K - kk * BLOCK_K, other=0.0)
        acc = tl.dot(a, b, acc)
        a_ptrs += BLOCK_K * stride_ak
        b_ptrs += BLOCK_K * stride_bk

    c = acc.to(c_ptr.dtype.element_ty)
    offs_cm = pid_m * BLOCK_M + tl.arange(0, BLOCK_M)
    offs_cn = pid_n * BLOCK_N + tl.arange(0, BLOCK_N)
    c_ptrs = c_ptr + offs_cm[:, None] * stride_cm + offs_cn[None, :] * stride_cn
    mask = (offs_cm[:, None] < M) & (offs_cn[None, :] < N)
    tl.store(c_ptrs, c, mask=mask)

# config = {"BLOCK_K": 32, "BLOCK_M": 128, "BLOCK_N": 256, "GROUP_M": 8, "arch": "sm_90", "dtype": "bf16", "num_ctas": 4, "num_stages": 3, "num_warps": 4}
# arch = sm_90


// ===== COMPILED SASS (sm_90a) =====

	.target	sm_90a

	.elftype	@"ET_EXEC"


//--------------------- .note.nv.tkinfo           --------------------------
	.section	.note.nv.tkinfo,"",@"SHT_NOTE"
	.sectionflags	@"SHF_NOTE_NV_TKINFO"
	.tkinfo
        /*0018*/ 	.word	0x00000002
        /*0030*/ 	.string	""
        /*0030*/ 	.string	"ptxas"
        /*0030*/ 	.string	"Cuda compilation tools, release 13.0, V13.0.88"
        /*0030*/ 	.string	"Build cuda_13.0.r13.0/compiler.36424714_0"
        /*0030*/ 	.string	"-v  -suppress-debug-info  -lineinfo  -arch sm_90a "



//--------------------- .note.nv.cuinfo           --------------------------
	.section	.note.nv.cuinfo,"",@"SHT_NOTE"
	.sectionflags	@"SHF_NOTE_NV_CUINFO"
        /*0018*/ 	.short	0x0002
        /*001a*/ 	.short	0x005a
        /*001c*/ 	.short	0x0082
	.zero		2


//--------------------- .nv.info                  --------------------------
	.section	.nv.info,"",@"SHT_CUDA_INFO"
	.align	4


	//----- nvinfo : EIATTR_REGCOUNT
	.align		4
        /*0000*/ 	.byte	0x04, 0x2f
        /*0002*/ 	.short	(.L_1 - .L_0)
	.align		4
.L_0:
        /*0004*/ 	.word	index@(matmul_kernel)
        /*0008*/ 	.word	0x000000fe


	//----- nvinfo : EIATTR_FRAME_SIZE
	.align		4
.L_1:
        /*000c*/ 	.byte	0x04, 0x11
        /*000e*/ 	.short	(.L_3 - .L_2)
	.align		4
.L_2:
        /*0010*/ 	.word	index@(matmul_kernel)
        /*0014*/ 	.word	0x00000000


	//----- nvinfo : EIATTR_MIN_STACK_SIZE
	.align		4
.L_3:
        /*0018*/ 	.byte	0x04, 0x12
        /*001a*/ 	.short	(.L_5 - .L_4)
	.align		4
.L_4:
        /*001c*/ 	.word	index@(matmul_kernel)
        /*0020*/ 	.word	0x00000000
.L_5:


//--------------------- .nv.compat                --------------------------
	.section	.nv.compat,"",@"SHT_CUDA_COMPAT_INFO"
	.align	4
        /*0000*/ 	.byte	0x02, 0x09, 0x01, 0x00, 0x02, 0x02, 0x04, 0x00, 0x02, 0x05, 0x05, 0x00, 0x03, 0x07, 0x01, 0x01
        /*0010*/ 	.byte	0x02, 0x03, 0x00, 0x00, 0x02, 0x06, 0x01, 0x00, 0x04, 0x0b, 0x08, 0x00, 0x00, 0x00, 0x00, 0x00
        /*0020*/ 	.byte	0x00, 0x00, 0x00, 0x00


//--------------------- .nv.info.matmul_kernel    --------------------------
	.section	.nv.info.matmul_kernel,"",@"SHT_CUDA_INFO"
	.sectionflags	@""
	.align	4


	//----- nvinfo : EIATTR_CUDA_API_VERSION
	.align		4
        /*0000*/ 	.byte	0x04, 0x37
        /*0002*/ 	.short	(.L_7 - .L_6)
.L_6:
        /*0004*/ 	.word	0x00000082


	//----- nvinfo : EIATTR_KPARAM_INFO
	.align		4
.L_7:
        /*0008*/ 	.byte	0x04, 0x17
        /*000a*/ 	.short	(.L_9 - .L_8)
.L_8:
        /*000c*/ 	.word	0x00000000
        /*0010*/ 	.short	0x000d
        /*0012*/ 	.short	0x0048
        /*0014*/ 	.byte	0x00, 0xf4, 0x21, 0x00


	//----- nvinfo : EIATTR_KPARAM_INFO
	.align		4
.L_9:
        /*0018*/ 	.byte	0x04, 0x17
        /*001a*/ 	.short	(.L_11 - .L_10)
.L_10:
        /*001c*/ 	.word	0x00000000
        /*0020*/ 	.short	0x000c
        /*0022*/ 	.short	0x0040
        /*0024*/ 	.byte	0x00, 0xf4, 0x21, 0x00


	//----- nvinfo : EIATTR_KPARAM_INFO
	.align		4
.L_11:
        /*0028*/ 	.byte	0x04, 0x17
        /*002a*/ 	.short	(.L_13 - .L_12)
.L_12:
        /*002c*/ 	.word	0x00000000
        /*0030*/ 	.short	0x000b
        /*0032*/ 	.short	0x0038
        /*0034*/ 	.byte	0x00, 0xf0, 0x11, 0x00


	//----- nvinfo : EIATTR_KPARAM_INFO
	.align		4
.L_13:
        /*0038*/ 	.byte	0x04, 0x17
        /*003a*/ 	.short	(.L_15 - .L_14)
.L_14:
        /*003c*/ 	.word	0x00000000
        /*0040*/ 	.short	0x000a
        /*0042*/ 	.short	0x0034
        /*0044*/ 	.byte	0x00, 0xf0, 0x11, 0x00


	//----- nvinfo : EIATTR_KPARAM_INFO
	.align		4
.L_15:
        /*0048*/ 	.byte	0x04, 0x17
        /*004a*/ 	.short	(.L_17 - .L_16)
.L_16:
        /*004c*/ 	.word	0x00000000
        /*0050*/ 	.short	0x0009
        /*0052*/ 	.short	0x0030
        /*0054*/ 	.byte	0x00, 0xf0, 0x11, 0x00


	//----- nvinfo : EIATTR_KPARAM_INFO
	.align		4
.L_17:
        /*0058*/ 	.byte	0x04, 0x17
        /*005a*/ 	.short	(.L_19 - .L_18)
.L_18:
        /*005c*/ 	.word	0x00000000
        /*0060*/ 	.short	0x0008
        /*0062*/ 	.short	0x002c
        /*0064*/ 	.byte	0x00, 0xf0, 0x11, 0x00


	//----- nvinfo : EIATTR_KPARAM_INFO
	.align		4
.L_19:
        /*0068*/ 	.byte	0x04, 0x17
        /*006a*/ 	.short	(.L_21 - .L_20)
.L_20:
        /*006c*/ 	.word	0x00000000
        /*0070*/ 	.short	0x0007
        /*0072*/ 	.short	0x0028
        /*0074*/ 	.byte	0x00, 0xf0, 0x11, 0x00


	//----- nvinfo : EIATTR_KPARAM_INFO
	.align		4
.L_21:
        /*0078*/ 	.byte	0x04, 0x17
        /*007a*/ 	.short	(.L_23 - .L_22)
.L_22:
        /*007c*/ 	.word	0x00000000
        /*0080*/ 	.short	0x0006
        /*0082*/ 	.short	0x0024
        /*0084*/ 	.byte	0x00, 0xf0, 0x11, 0x00


	//----- nvinfo : EIATTR_KPARAM_INFO
	.align		4
.L_23:
        /*0088*/ 	.byte	0x04, 0x17
        /*008a*/ 	.short	(.L_25 - .L_24)
.L_24:
        /*008c*/ 	.word	0x00000000
        /*0090*/ 	.short	0x0005
        /*0092*/ 	.short	0x0020
        /*0094*/ 	.byte	0x00, 0xf0, 0x11, 0x00


	//----- nvinfo : EIATTR_KPARAM_INFO
	.align		4
.L_25:
        /*0098*/ 	.byte	0x04, 0x17
        /*009a*/ 	.short	(.L_27 - .L_26)
.L_26:
        /*009c*/ 	.word	0x00000000
        /*00a0*/ 	.short	0x0004
        /*00a2*/ 	.short	0x001c
        /*00a4*/ 	.byte	0x00, 0xf0, 0x11, 0x00


	//----- nvinfo : EIATTR_KPARAM_INFO
	.align		4
.L_27:
        /*00a8*/ 	.byte	0x04, 0x17
        /*00aa*/ 	.short	(.L_29 - .L_28)
.L_28:
        /*00ac*/ 	.word	0x00000000
        /*00b0*/ 	.short	0x0003
        /*00b2*/ 	.short	0x0018
        /*00b4*/ 	.byte	0x00, 0xf0, 0x11, 0x00


	//----- nvinfo : EIATTR_KPARAM_INFO
	.align		4
.L_29:
        /*00b8*/ 	.byte	0x04, 0x17
        /*00ba*/ 	.short	(.L_31 - .L_30)
.L_30:
        /*00bc*/ 	.word	0x00000000
        /*00c0*/ 	.short	0x0002
        /*00c2*/ 	.short	0x0010
        /*00c4*/ 	.byte	0x00, 0xf4, 0x21, 0x00


	//----- nvinfo : EIATTR_KPARAM_INFO
	.align		4
.L_31:
        /*00c8*/ 	.byte	0x04, 0x17
        /*00ca*/ 	.short	(.L_33 - .L_32)
.L_32:
        /*00cc*/ 	.word	0x00000000
        /*00d0*/ 	.short	0x0001
        /*00d2*/ 	.short	0x0008
        /*00d4*/ 	.byte	0x00, 0xf4, 0x21, 0x00


	//----- nvinfo : EIATTR_KPARAM_INFO
	.align		4
.L_33:
        /*00d8*/ 	.byte	0x04, 0x17
        /*00da*/ 	.short	(.L_35 - .L_34)
.L_34:
        /*00dc*/ 	.word	0x00000000
        /*00e0*/ 	.short	0x0000
        /*00e2*/ 	.short	0x0000
        /*00e4*/ 	.byte	0x00, 0xf4, 0x21, 0x00


	//----- nvinfo : EIATTR_EXPLICIT_CLUSTER
	.align		4
.L_35:
        /*00e8*/ 	.byte	0x01, 0x3e
	.zero		2


	//----- nvinfo : EIATTR_CTA_PER_CLUSTER
	.align		4
        /*00ec*/ 	.byte	0x04, 0x3d
        /*00ee*/ 	.short	(.L_37 - .L_36)
.L_36:
        /*00f0*/ 	.word	0x00000004
        /*00f4*/ 	.word	0x00000001
        /*00f8*/ 	.word	0x00000001


	//----- nvinfo : EIATTR_SPARSE_MMA_MASK
	.align		4
.L_37:
        /*00fc*/ 	.byte	0x03, 0x50
        /*00fe*/ 	.short	0x0000


	//----- nvinfo : EIATTR_MAXREG_COUNT
	.align		4
        /*0100*/ 	.byte	0x03, 0x1b
        /*0102*/ 	.short	0x00ff


	//----- nvinfo : EIATTR_NUM_BARRIERS
	.align		4
        /*0104*/ 	.byte	0x02, 0x4c
        /*0106*/ 	.byte	0x01
	.zero		1


	//----- nvinfo : EIATTR_MERCURY_ISA_VERSION
	.align		4
        /*0108*/ 	.byte	0x03, 0x5f
        /*010a*/ 	.short	0x0101


	//----- nvinfo : EIATTR_EXIT_INSTR_OFFSETS
	.align		4
        /*010c*/ 	.byte	0x04, 0x1c
        /*010e*/ 	.short	(.L_39 - .L_38)


	//   ....[0]....
.L_38:
        /*0110*/ 	.word	0x000050a0


	//   ....[1]....
        /*0114*/ 	.word	0x000050d0


	//----- nvinfo : EIATTR_REQNTID
	.align		4
.L_39:
        /*0118*/ 	.byte	0x04, 0x10
        /*011a*/ 	.short	(.L_41 - .L_40)
.L_40:
        /*011c*/ 	.word	0x00000080
        /*0120*/ 	.word	0x00000001
        /*0124*/ 	.word	0x00000001


	//----- nvinfo : EIATTR_CBANK_PARAM_SIZE
	.align		4
.L_41:
        /*0128*/ 	.byte	0x03, 0x19
        /*012a*/ 	.short	0x0050


	//----- nvinfo : EIATTR_PARAM_CBANK
	.align		4
        /*012c*/ 	.byte	0x04, 0x0a
        /*012e*/ 	.short	(.L_43 - .L_42)
	.align		4
.L_42:
        /*0130*/ 	.word	index@(.nv.constant0.matmul_kernel)
        /*0134*/ 	.short	0x0210
        /*0136*/ 	.short	0x0050


	//----- nvinfo : EIATTR_SW_WAR
	.align		4
.L_43:
        /*0138*/ 	.byte	0x04, 0x36
        /*013a*/ 	.short	(.L_45 - .L_44)
.L_44:
        /*013c*/ 	.word	0x00000008
.L_45:


//--------------------- .nv.callgraph             --------------------------
	.section	.nv.callgraph,"",@"SHT_CUDA_CALLGRAPH"
	.align	4
	.sectionentsize	8
	.align		4
        /*0000*/ 	.word	0x00000000
	.align		4
        /*0004*/ 	.word	0xffffffff
	.align		4
        /*0008*/ 	.word	0x00000000
	.align		4
        /*000c*/ 	.word	0xfffffffe
	.align		4
        /*0010*/ 	.word	0x00000000
	.align		4
        /*0014*/ 	.word	0xfffffffd
	.align		4
        /*0018*/ 	.word	0x00000000
	.align		4
        /*001c*/ 	.word	0xfffffffc


//--------------------- .text.matmul_kernel       --------------------------
	.section	.text.matmul_kernel,"ax",@progbits
	.align	128
        .global         matmul_kernel
        .type           matmul_kernel,@function
        .size           matmul_kernel,(.L_x_3 - matmul_kernel)
        .other          matmul_kernel,@"STO_CUDA_ENTRY STV_DEFAULT"
matmul_kernel:
.text.matmul_kernel:
[----:B------:R-:W-:Y:S08]  /*0000*/  LDC R1, c[0x0][0x28] ;  /* 0x00000a00ff017b82 */ /* 0x000ff00000000800 */
[----:B------:R-:W0:Y:S01]  /*0010*/  LDC.64 R20, c[0x0][0x228] ;  /* 0x00008a00ff147b82 */ /* 0x000e220000000a00 */
[----:B------:R-:W1:Y:S01]  /*0020*/  S2R R109, SR_CgaCtaId ;  /* 0x00000000006d7919 */ /* 0x000e620000008800 */
[----:B------:R-:W-:Y:S01]  /*0030*/  ULDC.64 UR14, c[0x0][0x208] ;  /* 0x00008200000e7ab9 */ /* 0x000fe20000000a00 */
[----:B------:R-:W-:-:S02]  /*0040*/  CS2R R32, SRZ ;  /* 0x0000000000207805 */ /* 0x000fc4000001ff00 */
[----:B------:R-:W-:Y:S01]  /*0050*/  CS2R R34, SRZ ;  /* 0x0000000000227805 */ /* 0x000fe2000001ff00 */
[----:B------:R-:W2:Y:S01]  /*0060*/  S2R R147, SR_TID.X ;  /* 0x0000000000937919 */ /* 0x000ea20000002100 */
[----:B------:R-:W-:Y:S02]  /*0070*/  CS2R R36, SRZ ;  /* 0x0000000000247805 */ /* 0x000fe4000001ff00 */
[----:B------:R-:W-:Y:S01]  /*0080*/  CS2R R38, SRZ ;  /* 0x0000000000267805 */ /* 0x000fe2000001ff00 */
[----:B------:R-:W3:Y:S01]  /*0090*/  S2UR UR4, SR_CTAID.X ;  /* 0x00000000000479c3 */ /* 0x000ee20000002500 */
[----:B------:R-:W-:Y:S02]  /*00a0*/  CS2R R40, SRZ ;  /* 0x0000000000287805 */ /* 0x000fe4000001ff00 */
[----:B------:R-:W-:Y:S02]  /*00b0*/  CS2R R42, SRZ ;  /* 0x00000000002a7805 */ /* 0x000fe4000001ff00 */
[----:B------:R-:W-:-:S02]  /*00c0*/  CS2R R44, SRZ ;  /* 0x00000000002c7805 */ /* 0x000fc4000001ff00 */
[----:B------:R-:W-:Y:S02]  /*00d0*/  CS2R R46, SRZ ;  /* 0x00000000002e7805 */ /* 0x000fe4000001ff00 */
[----:B------:R-:W-:Y:S02]  /*00e0*/  CS2R R48, SRZ ;  /* 0x0000000000307805 */ /* 0x000fe4000001ff00 */
[----:B------:R-:W-:Y:S02]  /*00f0*/  CS2R R50, SRZ ;  /* 0x0000000000327805 */ /* 0x000fe4000001ff00 */
[----:B------:R-:W-:Y:S01]  /*0100*/  CS2R R52, SRZ ;  /* 0x0000000000347805 */ /* 0x000fe2000001ff00 */
[----:B------:R-:W4:Y:S01]  /*0110*/  LDC R118, c[0x0][0x230] ;  /* 0x00008c00ff767b82 */ /* 0x000f220000000800 */
[----:B------:R-:W-:Y:S01]  /*0120*/  CS2R R54, SRZ ;  /* 0x0000000000367805 */ /* 0x000fe2000001ff00 */
[----:B0-----:R-:W-:-:S05]  /*0130*/  VIADD R0, R21, 0xff ;  /* 0x000000ff15007836 */ /* 0x001fca0000000000 */
[----:B------:R-:W-:Y:S02]  /*0140*/  SHF.R.S32.HI R3, RZ, 0x1f, R0 ;  /* 0x0000001fff037819 */ /* 0x000fe40000011400 */
[----:B---3--:R-:W-:Y:S01]  /*0150*/  I2FP.F32.U32 R5, UR4 ;  /* 0x0000000400057c45 */ /* 0x008fe20008201000 */
[----:B------:R-:W-:Y:S01]  /*0160*/  ULDC UR4, c[0x0][0x150] ;  /* 0x0000540000047ab9 */ /* 0x000fe20000000800 */
[----:B------:R-:W-:-:S03]  /*0170*/  LEA.HI R3, R3, R0, RZ, 0x8 ;  /* 0x0000000003037211 */ /* 0x000fc600078f40ff */
[----:B------:R-:W-:Y:S01]  /*0180*/  FMUL R5, R5, UR4 ;  /* 0x0000000405057c20 */ /* 0x000fe20008400000 */
[----:B------:R-:W-:Y:S01]  /*0190*/  SHF.R.S32.HI R3, RZ, 0x8, R3 ;  /* 0x00000008ff037819 */ /* 0x000fe20000011403 */
[----:B----4-:R-:W-:Y:S01]  /*01a0*/  VIADD R118, R118, 0x1f ;  /* 0x0000001f76767836 */ /* 0x010fe20000000000 */
[C---:B-1----:R-:W-:Y:S01]  /*01b0*/  R2UR UR4, R109.reuse ;  /* 0x000000006d0472ca */ /* 0x042fe200000e0000 */
[----:B------:R-:W-:Y:S02]  /*01c0*/  IMAD.SHL.U32 R109, R109, 0x40, RZ ;  /* 0x000000406d6d7824 */ /* 0x000fe400078e00ff */
[----:B------:R-:W0:Y:S01]  /*01d0*/  F2I.U32.TRUNC.NTZ R5, R5 ;  /* 0x0000000500057305 */ /* 0x000e22000020f000 */
[----:B------:R-:W-:Y:S02]  /*01e0*/  IMAD.SHL.U32 R4, R3, 0x8, RZ ;  /* 0x0000000803047824 */ /* 0x000fe400078e00ff */
[----:B------:R-:W-:-:S03]  /*01f0*/  LOP3.LUT R109, R109, 0xc0, RZ, 0xc0, !PT ;  /* 0x000000c06d6d7812 */ /* 0x000fc600078ec0ff */
[----:B------:R-:W-:-:S04]  /*0200*/  IABS R7, R4 ;  /* 0x0000000400077213 */ /* 0x000fc80000000000 */
[----:B------:R-:W1:Y:S01]  /*0210*/  I2F.RP R0, R7 ;  /* 0x0000000700007306 */ /* 0x000e620000209400 */
[----:B0-----:R-:W-:-:S07]  /*0220*/  IABS R11, R5 ;  /* 0x00000005000b7213 */ /* 0x001fce0000000000 */
[----:B-1----:R-:W0:Y:S02]  /*0230*/  MUFU.RCP R0, R0 ;  /* 0x0000000000007308 */ /* 0x002e240000001000 */
[----:B0-----:R-:W-:Y:S01]  /*0240*/  VIADD R2, R0, 0xffffffe ;  /* 0x0ffffffe00027836 */ /* 0x001fe20000000000 */
[----:B------:R-:W-:-:S05]  /*0250*/  IABS R0, R4 ;  /* 0x0000000400007213 */ /* 0x000fca0000000000 */
[----:B------:R0:W1:Y:S01]  /*0260*/  F2I.FTZ.U32.TRUNC.NTZ R3, R2 ;  /* 0x0000000200037305 */ /* 0x000062000021f000 */
[----:B------:R-:W-:Y:S02]  /*0270*/  IMAD.MOV R0, RZ, RZ, -R0 ;  /* 0x000000ffff007224 */ /* 0x000fe400078e0a00 */
[----:B0-----:R-:W-:Y:S02]  /*0280*/  IMAD.MOV.U32 R2, RZ, RZ, RZ ;  /* 0x000000ffff027224 */ /* 0x001fe400078e00ff */
[----:B-1----:R-:W-:-:S04]  /*0290*/  IMAD.MOV R6, RZ, RZ, -R3 ;  /* 0x000000ffff067224 */ /* 0x002fc800078e0a03 */
[----:B------:R-:W-:-:S04]  /*02a0*/  IMAD R9, R6, R7, RZ ;  /* 0x0000000706097224 */ /* 0x000fc800078e02ff */
[----:B------:R-:W-:-:S06]  /*02b0*/  IMAD.HI.U32 R2, R3, R9, R2 ;  /* 0x0000000903027227 */ /* 0x000fcc00078e0002 */
[----:B------:R-:W-:-:S04]  /*02c0*/  IMAD.HI.U32 R2, R2, R11, RZ ;  /* 0x0000000b02027227 */ /* 0x000fc800078e00ff */
[----:B------:R-:W-:-:S05]  /*02d0*/  IMAD R0, R2, R0, R11 ;  /* 0x0000000002007224 */ /* 0x000fca00078e020b */
[----:B------:R-:W-:-:S13]  /*02e0*/  ISETP.GT.U32.AND P1, PT, R7, R0, PT ;  /* 0x000000000700720c */ /* 0x000fda0003f24070 */
[----:B------:R-:W-:Y:S02]  /*02f0*/  @!P1 IMAD.IADD R0, R0, 0x1, -R7 ;  /* 0x0000000100009824 */ /* 0x000fe400078e0a07 */
[----:B------:R-:W-:Y:S01]  /*0300*/  @!P1 VIADD R2, R2, 0x1 ;  /* 0x0000000102029836 */ /* 0x000fe20000000000 */
[----:B------:R-:W-:Y:S02]  /*0310*/  ISETP.NE.AND P1, PT, R4, RZ, PT ;  /* 0x000000ff0400720c */ /* 0x000fe40003f25270 */
[----:B------:R-:W-:Y:S02]  /*0320*/  ISETP.GE.U32.AND P0, PT, R0, R7, PT ;  /* 0x000000070000720c */ /* 0x000fe40003f06070 */
[----:B------:R-:W-:-:S04]  /*0330*/  LOP3.LUT R0, R5, R4, RZ, 0x3c, !PT ;  /* 0x0000000405007212 */ /* 0x000fc800078e3cff */
[----:B------:R-:W-:Y:S01]  /*0340*/  ISETP.GE.AND P2, PT, R0, RZ, PT ;  /* 0x000000ff0000720c */ /* 0x000fe20003f46270 */
[----:B------:R-:W-:-:S05]  /*0350*/  VIADD R0, R20, 0x7f ;  /* 0x0000007f14007836 */ /* 0x000fca0000000000 */
[----:B------:R-:W-:Y:S01]  /*0360*/  SHF.R.S32.HI R3, RZ, 0x1f, R0 ;  /* 0x0000001fff037819 */ /* 0x000fe20000011400 */
[----:B------:R-:W-:-:S03]  /*0370*/  @P0 VIADD R2, R2, 0x1 ;  /* 0x0000000102020836 */ /* 0x000fc60000000000 */
[----:B------:R-:W-:-:S03]  /*0380*/  LEA.HI R3, R3, R0, RZ, 0x7 ;  /* 0x0000000003037211 */ /* 0x000fc600078f38ff */
[----:B------:R-:W-:Y:S01]  /*0390*/  @!P2 IMAD.MOV R2, RZ, RZ, -R2 ;  /* 0x000000ffff02a224 */ /* 0x000fe200078e0a02 */
[----:B------:R-:W-:-:S05]  /*03a0*/  @!P1 LOP3.LUT R2, RZ, R4, RZ, 0x33, !PT ;  /* 0x00000004ff029212 */ /* 0x000fca00078e33ff */
[----:B------:R-:W-:Y:S02]  /*03b0*/  IMAD.SHL.U32 R6, R2, 0x8, RZ ;  /* 0x0000000802067824 */ /* 0x000fe400078e00ff */
[----:B------:R-:W-:-:S03]  /*03c0*/  IMAD.MOV R2, RZ, RZ, -R2 ;  /* 0x000000ffff027224 */ /* 0x000fc600078e0a02 */
[----:B------:R-:W-:Y:S01]  /*03d0*/  LEA.HI.SX32 R3, R3, -R6, 0x19 ;  /* 0x8000000603037211 */ /* 0x000fe200078fcaff */
[----:B------:R-:W-:-:S03]  /*03e0*/  IMAD R4, R4, R2, R5 ;  /* 0x0000000204047224 */ /* 0x000fc600078e0205 */
[----:B------:R-:W-:Y:S02]  /*03f0*/  VIMNMX R11, R3, 0x8, PT ;  /* 0x00000008030b7848 */ /* 0x000fe40003fe0100 */
[----:B------:R-:W-:Y:S02]  /*0400*/  IABS R9, R4 ;  /* 0x0000000400097213 */ /* 0x000fe40000000000 */
[----:B------:R-:W-:-:S04]  /*0410*/  IABS R7, R11 ;  /* 0x0000000b00077213 */ /* 0x000fc80000000000 */
[----:B------:R-:W0:Y:S08]  /*0420*/  I2F.RP R0, R7 ;  /* 0x0000000700007306 */ /* 0x000e300000209400 */
[----:B0-----:R-:W0:Y:S02]  /*0430*/  MUFU.RCP R0, R0 ;  /* 0x0000000000007308 */ /* 0x001e240000001000 */
[----:B0-----:R-:W-:-:S06]  /*0440*/  VIADD R3, R0, 0xffffffe ;  /* 0x0ffffffe00037836 */ /* 0x001fcc0000000000 */
[----:B------:R-:W0:Y:S02]  /*0450*/  F2I.FTZ.U32.TRUNC.NTZ R3, R3 ;  /* 0x0000000300037305 */ /* 0x000e24000021f000 */
[----:B0-----:R-:W-:-:S04]  /*0460*/  IMAD.MOV R8, RZ, RZ, -R3 ;  /* 0x000000ffff087224 */ /* 0x001fc800078e0a03 */
[----:B------:R-:W-:Y:S01]  /*0470*/  IMAD.MOV.U32 R2, RZ, RZ, R8 ;  /* 0x000000ffff027224 */ /* 0x000fe200078e0008 */
[----:B------:R-:W-:-:S03]  /*0480*/  IABS R8, R11 ;  /* 0x0000000b00087213 */ /* 0x000fc60000000000 */
[----:B------:R-:W-:Y:S02]  /*0490*/  IMAD R5, R2, R7, RZ ;  /* 0x0000000702057224 */ /* 0x000fe400078e02ff */
[----:B------:R-:W-:Y:S02]  /*04a0*/  IMAD.MOV.U32 R2, RZ, RZ, RZ ;  /* 0x000000ffff027224 */ /* 0x000fe400078e00ff */
[----:B------:R-:W-:Y:S02]  /*04b0*/  IMAD.MOV R0, RZ, RZ, -R8 ;  /* 0x000000ffff007224 */ /* 0x000fe400078e0a08 */
[----:B------:R-:W-:Y:S01]  /*04c0*/  IMAD.HI.U32 R2, R3, R5, R2 ;  /* 0x0000000503027227 */ /* 0x000fe200078e0002 */
[----:B--2---:R-:W-:-:S05]  /*04d0*/  LOP3.LUT R3, R147, 0x7f, RZ, 0xc0, !PT ;  /* 0x0000007f93037812 */ /* 0x004fca00078ec0ff */
[----:B------:R-:W-:-:S04]  /*04e0*/  IMAD.HI.U32 R2, R2, R9, RZ ;  /* 0x0000000902027227 */ /* 0x000fc800078e00ff */
[----:B------:R-:W-:Y:S01]  /*04f0*/  IMAD R0, R2, R0, R9 ;  /* 0x0000000002007224 */ /* 0x000fe200078e0209 */
[----:B------:R-:W-:-:S04]  /*0500*/  CS2R R8, SRZ ;  /* 0x0000000000087805 */ /* 0x000fc8000001ff00 */
[----:B------:R-:W-:-:S13]  /*0510*/  ISETP.GT.U32.AND P1, PT, R7, R0, PT ;  /* 0x000000000700720c */ /* 0x000fda0003f24070 */
[----:B------:R-:W-:Y:S02]  /*0520*/  @!P1 IMAD.IADD R0, R0, 0x1, -R7 ;  /* 0x0000000100009824 */ /* 0x000fe400078e0a07 */
[----:B------:R-:W-:Y:S01]  /*0530*/  @!P1 VIADD R2, R2, 0x1 ;  /* 0x0000000102029836 */ /* 0x000fe20000000000 */
[----:B------:R-:W-:Y:S02]  /*0540*/  ISETP.NE.AND P1, PT, R11, RZ, PT ;  /* 0x000000ff0b00720c */ /* 0x000fe40003f25270 */
[----:B------:R-:W-:Y:S02]  /*0550*/  ISETP.GE.U32.AND P0, PT, R0, R7, PT ;  /* 0x000000070000720c */ /* 0x000fe40003f06070 */
[----:B------:R-:W-:-:S04]  /*0560*/  LOP3.LUT R0, R4, R11, RZ, 0x3c, !PT ;  /* 0x0000000b04007212 */ /* 0x000fc800078e3cff */
[----:B------:R-:W-:-:S07]  /*0570*/  ISETP.GE.AND P2, PT, R0, RZ, PT ;  /* 0x000000ff0000720c */ /* 0x000fce0003f46270 */
[----:B------:R-:W-:Y:S01]  /*0580*/  @P0 VIADD R2, R2, 0x1 ;  /* 0x0000000102020836 */ /* 0x000fe20000000000 */
[----:B------:R-:W-:-:S05]  /*0590*/  ISETP.GE.AND P0, PT, R118, 0x20, PT ;  /* 0x000000207600780c */ /* 0x000fca0003f06270 */
[----:B------:R-:W-:Y:S01]  /*05a0*/  @!P2 IMAD.MOV R2, RZ, RZ, -R2 ;  /* 0x000000ffff02a224 */ /* 0x000fe200078e0a02 */
[----:B------:R-:W-:-:S05]  /*05b0*/  @!P1 LOP3.LUT R2, RZ, R11, RZ, 0x33, !PT ;  /* 0x0000000bff029212 */ /* 0x000fca00078e33ff */
[----:B------:R-:W-:Y:S02]  /*05c0*/  IMAD.MOV R0, RZ, RZ, -R2 ;  /* 0x000000ffff007224 */ /* 0x000fe400078e0a02 */
[----:B------:R-:W-:Y:S02]  /*05d0*/  IMAD.SHL.U32 R110, R2, 0x100, RZ ;  /* 0x00000100026e7824 */ /* 0x000fe400078e00ff */
[----:B------:R-:W-:Y:S01]  /*05e0*/  IMAD R0, R11, R0, R4 ;  /* 0x000000000b007224 */ /* 0x000fe200078e0204 */
[----:B------:R-:W-:Y:S02]  /*05f0*/  MOV R4, 0x400 ;  /* 0x0000040000047802 */ /* 0x000fe40000000f00 */
[----:B------:R-:W-:Y:S01]  /*0600*/  CS2R R10, SRZ ;  /* 0x00000000000a7805 */ /* 0x000fe2000001ff00 */
[----:B------:R-:W-:Y:S01]  /*0610*/  IMAD.IADD R0, R6, 0x1, R0 ;  /* 0x0000000106007824 */ /* 0x000fe200078e0200 */
[----:B------:R-:W-:Y:S02]  /*0620*/  R2UR UR12, R4 ;  /* 0x00000000040c72ca */ /* 0x000fe400000e0000 */
[----:B------:R-:W-:-:S02]  /*0630*/  CS2R R4, SRZ ;  /* 0x0000000000047805 */ /* 0x000fc4000001ff00 */
[----:B------:R-:W-:Y:S01]  /*0640*/  CS2R R6, SRZ ;  /* 0x0000000000067805 */ /* 0x000fe2000001ff00 */
[----:B------:R-:W-:-:S08]  /*0650*/  IMAD R108, R0, 0x80, R3 ;  /* 0x00000080006c7824 */ /* 0x000fd000078e0203 */
[----:B------:R-:W-:Y:S01]  /*0660*/  ULEA UR12, UR4, UR12, 0x18 ;  /* 0x0000000c040c7291 */ /* 0x000fe2000f8ec03f */
[----:B------:R-:W-:Y:S11]  /*0670*/  @!P0 BRA `(.L_x_0) ;  /* 0x0000002c00448947 */ /* 0x000ff60003800000 */
[----:B------:R-:W-:Y:S01]  /*0680*/  IABS R10, R20 ;  /* 0x00000014000a7213 */ /* 0x000fe20000000000 */
[----:B------:R-:W-:Y:S01]  /*0690*/  ULDC UR4, c[0x0][0x234] ;  /* 0x00008d0000047ab9 */ /* 0x000fe20000000800 */
[----:B------:R-:W-:Y:S01]  /*06a0*/  IABS R22, R21 ;  /* 0x0000001500167213 */ /* 0x000fe20000000000 */
[----:B------:R-:W-:Y:S01]  /*06b0*/  ULDC.64 UR16, c[0x0][0x210] ;  /* 0x0000840000107ab9 */ /* 0x000fe20000000a00 */
[----:B------:R-:W0:Y:S01]  /*06c0*/  I2F.RP R6, R10 ;  /* 0x0000000a00067306 */ /* 0x000e220000209400 */
[----:B------:R-:W-:Y:S01]  /*06d0*/  LOP3.LUT R111, R147, 0x40, RZ, 0xc0, !PT ;  /* 0x00000040936f7812 */ /* 0x000fe200078ec0ff */
[----:B------:R-:W1:Y:S01]  /*06e0*/  LDC R153, c[0x0][0x238] ;  /* 0x00008e00ff997b82 */ /* 0x000e620000000800 */
[----:B------:R-:W-:Y:S01]  /*06f0*/  ISETP.NE.AND P1, PT, R20, RZ, PT ;  /* 0x000000ff1400720c */ /* 0x000fe20003f25270 */
[----:B------:R-:W-:Y:S01]  /*0700*/  ULDC UR7, c[0x0][0x230] ;  /* 0x00008c0000077ab9 */ /* 0x000fe20000000800 */
[----:B------:R-:W-:Y:S02]  /*0710*/  CS2R R56, SRZ ;  /* 0x0000000000387805 */ /* 0x000fe4000001ff00 */
[----:B------:R-:W-:-:S02]  /*0720*/  CS2R R58, SRZ ;  /* 0x00000000003a7805 */ /* 0x000fc4000001ff00 */
[----:B------:R-:W-:Y:S01]  /*0730*/  CS2R R60, SRZ ;  /* 0x00000000003c7805 */ /* 0x000fe2000001ff00 */
[----:B------:R-:W2:Y:S01]  /*0740*/  I2F.RP R0, R22 ;  /* 0x0000001600007306 */ /* 0x000ea20000209400 */
[----:B------:R-:W-:Y:S02]  /*0750*/  CS2R R62, SRZ ;  /* 0x00000000003e7805 */ /* 0x000fe4000001ff00 */
[----:B------:R-:W-:Y:S02]  /*0760*/  CS2R R64, SRZ ;  /* 0x0000000000407805 */ /* 0x000fe4000001ff00 */
[----:B------:R-:W-:Y:S02]  /*0770*/  CS2R R66, SRZ ;  /* 0x0000000000427805 */ /* 0x000fe4000001ff00 */
[----:B------:R-:W-:Y:S02]  /*0780*/  CS2R R68, SRZ ;  /* 0x0000000000447805 */ /* 0x000fe4000001ff00 */
[----:B------:R-:W-:-:S02]  /*0790*/  CS2R R70, SRZ ;  /* 0x0000000000467805 */ /* 0x000fc4000001ff00 */
[----:B------:R-:W-:Y:S02]  /*07a0*/  CS2R R72, SRZ ;  /* 0x0000000000487805 */ /* 0x000fe4000001ff00 */
[----:B------:R-:W-:Y:S01]  /*07b0*/  CS2R R74, SRZ ;  /* 0x00000000004a7805 */ /* 0x000fe2000001ff00 */
[----:B0-----:R-:W0:Y:S01]  /*07c0*/  MUFU.RCP R6, R6 ;  /* 0x0000000600067308 */ /* 0x001e220000001000 */
[----:B------:R-:W-:Y:S02]  /*07d0*/  CS2R R76, SRZ ;  /* 0x00000000004c7805 */ /* 0x000fe4000001ff00 */
[----:B------:R-:W-:Y:S02]  /*07e0*/  CS2R R78, SRZ ;  /* 0x00000000004e7805 */ /* 0x000fe4000001ff00 */
[----:B------:R-:W-:Y:S02]  /*07f0*/  CS2R R80, SRZ ;  /* 0x0000000000507805 */ /* 0x000fe4000001ff00 */
[----:B------:R-:W-:-:S02]  /*0800*/  CS2R R82, SRZ ;  /* 0x0000000000527805 */ /* 0x000fc4000001ff00 */
[----:B------:R-:W-:Y:S02]  /*0810*/  CS2R R84, SRZ ;  /* 0x0000000000547805 */ /* 0x000fe4000001ff00 */
[----:B------:R-:W-:Y:S02]  /*0820*/  CS2R R86, SRZ ;  /* 0x0000000000567805 */ /* 0x000fe4000001ff00 */
[----:B------:R-:W-:Y:S01]  /*0830*/  CS2R R30, SRZ ;  /* 0x00000000001e7805 */ /* 0x000fe2000001ff00 */
[----:B--2---:R-:W2:Y:S01]  /*0840*/  MUFU.RCP R0, R0 ;  /* 0x0000000000007308 */ /* 0x004ea20000001000 */
[----:B------:R-:W-:Y:S01]  /*0850*/  CS2R R32, SRZ ;  /* 0x0000000000207805 */ /* 0x000fe2000001ff00 */
[C---:B-1----:R-:W-:Y:S01]  /*0860*/  IMAD.SHL.U32 R119, R153.reuse, 0x20, RZ ;  /* 0x0000002099777824 */ /* 0x042fe200078e00ff */
[----:B------:R-:W-:Y:S01]  /*0870*/  CS2R R34, SRZ ;  /* 0x0000000000227805 */ /* 0x000fe2000001ff00 */
[C---:B------:R-:W-:Y:S01]  /*0880*/  IMAD R127, R153.reuse, 0x1f, RZ ;  /* 0x0000001f997f7824 */ /* 0x040fe200078e02ff */
[----:B------:R-:W-:Y:S01]  /*0890*/  CS2R R36, SRZ ;  /* 0x0000000000247805 */ /* 0x000fe2000001ff00 */
[C---:B------:R-:W-:Y:S01]  /*08a0*/  IMAD R121, R153.reuse, 0x1e, RZ ;  /* 0x0000001e99797824 */ /* 0x040fe200078e02ff */
[----:B------:R-:W-:Y:S01]  /*08b0*/  CS2R R38, SRZ ;  /* 0x0000000000267805 */ /* 0x000fe2000001ff00 */
[C---:B------:R-:W-:Y:S01]  /*08c0*/  IMAD R123, R153.reuse, 0x1d, RZ ;  /* 0x0000001d997b7824 */ /* 0x040fe200078e02ff */
[----:B------:R-:W-:Y:S01]  /*08d0*/  CS2R R40, SRZ ;  /* 0x0000000000287805 */ /* 0x000fe2000001ff00 */
[----:B0-----:R-:W-:Y:S01]  /*08e0*/  VIADD R4, R6, 0xffffffe ;  /* 0x0ffffffe06047836 */ /* 0x001fe20000000000 */
[----:B------:R-:W-:Y:S01]  /*08f0*/  IABS R6, R108 ;  /* 0x0000006c00067213 */ /* 0x000fe20000000000 */
[C---:B------:R-:W-:Y:S01]  /*0900*/  IMAD R125, R153.reuse, 0x1c, RZ ;  /* 0x0000001c997d7824 */ /* 0x040fe200078e02ff */
[----:B------:R-:W-:Y:S01]  /*0910*/  CS2R R42, SRZ ;  /* 0x00000000002a7805 */ /* 0x000fe2000001ff00 */
[----:B------:R0:W1:Y:S01]  /*0920*/  F2I.FTZ.U32.TRUNC.NTZ R5, R4 ;  /* 0x0000000400057305 */ /* 0x000062000021f000 */
[C---:B------:R-:W-:Y:S01]  /*0930*/  IMAD R135, R153.reuse, 0x1b, RZ ;  /* 0x0000001b99877824 */ /* 0x040fe200078e02ff */
[----:B------:R-:W-:Y:S01]  /*0940*/  CS2R R44, SRZ ;  /* 0x00000000002c7805 */ /* 0x000fe2000001ff00 */
[----:B--2---:R-:W-:Y:S01]  /*0950*/  VIADD R2, R0, 0xffffffe ;  /* 0x0ffffffe00027836 */ /* 0x004fe20000000000 */
[----:B------:R-:W-:Y:S01]  /*0960*/  SHF.R.U32.HI R0, RZ, 0x5, R147 ;  /* 0x00000005ff007819 */ /* 0x000fe20000011693 */
[C---:B------:R-:W-:Y:S01]  /*0970*/  IMAD R129, R153.reuse, 0x1a, RZ ;  /* 0x0000001a99817824 */ /* 0x040fe200078e02ff */
[----:B------:R-:W-:Y:S01]  /*0980*/  CS2R R46, SRZ ;  /* 0x00000000002e7805 */ /* 0x000fe2000001ff00 */
[C---:B------:R-:W-:Y:S01]  /*0990*/  IMAD R131, R153.reuse, 0x19, RZ ;  /* 0x0000001999837824 */ /* 0x040fe200078e02ff */
[----:B------:R-:W2:Y:S01]  /*09a0*/  F2I.FTZ.U32.TRUNC.NTZ R3, R2 ;  /* 0x0000000200037305 */ /* 0x000ea2000021f000 */
[----:B0-----:R-:W-:Y:S01]  /*09b0*/  IMAD.MOV.U32 R4, RZ, RZ, RZ ;  /* 0x000000ffff047224 */ /* 0x001fe200078e00ff */
[----:B------:R-:W-:Y:S01]  /*09c0*/  SGXT.U32 R0, R0, 0x2 ;  /* 0x000000020000781a */ /* 0x000fe20000000000 */
[C---:B------:R-:W-:Y:S01]  /*09d0*/  IMAD R133, R153.reuse, 0x18, RZ ;  /* 0x0000001899857824 */ /* 0x040fe200078e02ff */
[----:B------:R-:W-:Y:S01]  /*09e0*/  CS2R R48, SRZ ;  /* 0x0000000000307805 */ /* 0x000fe2000001ff00 */
[----:B------:R-:W-:Y:S01]  /*09f0*/  IMAD R141, R153, 0x17, RZ ;  /* 0x00000017998d7824 */ /* 0x000fe200078e02ff */
[----:B------:R-:W-:Y:S01]  /*0a00*/  LOP3.LUT R24, R110, R109, R0, 0xfe, !PT ;  /* 0x0000006d6e187212 */ /* 0x000fe200078efe00 */
[--C-:B-1----:R-:W-:Y:S01]  /*0a10*/  IMAD.MOV R7, RZ, RZ, -R5.reuse ;  /* 0x000000ffff077224 */ /* 0x102fe200078e0a05 */
[----:B------:R-:W-:Y:S01]  /*0a20*/  CS2R R50, SRZ ;  /* 0x0000000000327805 */ /* 0x000fe2000001ff00 */
[----:B------:R-:W-:Y:S01]  /*0a30*/  IMAD.SHL.U32 R0, R147, 0x2, RZ ;  /* 0x0000000293007824 */ /* 0x000fe200078e00ff */
[C---:B------:R-:W-:Y:S01]  /*0a40*/  LOP3.LUT R12, R24.reuse, 0x34, RZ, 0xfc, !PT ;  /* 0x00000034180c7812 */ /* 0x040fe200078efcff */
[----:B------:R-:W-:Y:S01]  /*0a50*/  IMAD R7, R7, R10, RZ ;  /* 0x0000000a07077224 */ /* 0x000fe200078e02ff */
[----:B------:R-:W-:Y:S01]  /*0a60*/  LOP3.LUT R13, R24, 0x30, RZ, 0xfc, !PT ;  /* 0x00000030180d7812 */ /* 0x000fe200078efcff */
[----:B------:R-:W-:Y:S01]  /*0a70*/  IMAD R137, R153, 0x16, RZ ;  /* 0x0000001699897824 */ /* 0x000fe200078e02ff */
[----:B------:R-:W-:Y:S01]  /*0a80*/  LOP3.LUT R112, R0, 0x7e, RZ, 0xc0, !PT ;  /* 0x0000007e00707812 */ /* 0x000fe200078ec0ff */
[----:B------:R-:W-:Y:S01]  /*0a90*/  IMAD.HI.U32 R5, R5, R7, R4 ;  /* 0x0000000705057227 */ /* 0x000fe200078e0004 */
[----:B------:R-:W-:-:S02]  /*0aa0*/  LOP3.LUT R4, R24, 0x3c, RZ, 0xfc, !PT ;  /* 0x0000003c18047812 */ /* 0x000fc400078efcff */
[----:B------:R-:W-:Y:S02]  /*0ab0*/  CS2R R52, SRZ ;  /* 0x0000000000347805 */ /* 0x000fe4000001ff00 */
[----:B------:R-:W-:Y:S01]  /*0ac0*/  LOP3.LUT R14, R24, 0x2c, RZ, 0xfc, !PT ;  /* 0x0000002c180e7812 */ /* 0x000fe200078efcff */
[----:B--2---:R-:W-:Y:S01]  /*0ad0*/  IMAD.MOV R7, RZ, RZ, -R3 ;  /* 0x000000ffff077224 */ /* 0x004fe200078e0a03 */
[----:B------:R-:W-:Y:S01]  /*0ae0*/  ISETP.GE.AND P4, PT, R4, RZ, PT ;  /* 0x000000ff0400720c */ /* 0x000fe20003f86270 */
[----:B------:R-:W-:Y:S01]  /*0af0*/  IMAD.HI.U32 R2, R5, R6, RZ ;  /* 0x0000000605027227 */ /* 0x000fe200078e00ff */
[----:B------:R-:W-:Y:S02]  /*0b00*/  SHF.R.S32.HI R5, RZ, 0x1f, R118 ;  /* 0x0000001fff057819 */ /* 0x000fe40000011476 */
[----:B------:R-:W-:Y:S02]  /*0b10*/  CS2R R54, SRZ ;  /* 0x0000000000367805 */ /* 0x000fe4000001ff00 */
[C---:B------:R-:W-:Y:S01]  /*0b20*/  LOP3.LUT R15, R24.reuse, 0x28, RZ, 0xfc, !PT ;  /* 0x00000028180f7812 */ /* 0x040fe200078efcff */
[----:B------:R-:W-:Y:S01]  /*0b30*/  IMAD.MOV R9, RZ, RZ, -R2 ;  /* 0x000000ffff097224 */ /* 0x000fe200078e0a02 */
[----:B------:R-:W-:Y:S01]  /*0b40*/  LEA.HI R118, R5, R118, RZ, 0x5 ;  /* 0x0000007605767211 */ /* 0x000fe200078f28ff */
[----:B------:R-:W-:Y:S01]  /*0b50*/  IMAD R7, R7, R22, RZ ;  /* 0x0000001607077224 */ /* 0x000fe200078e02ff */
[----:B------:R-:W-:Y:S01]  /*0b60*/  SHF.R.S32.HI R5, RZ, 0x6, R147 ;  /* 0x00000006ff057819 */ /* 0x000fe20000011493 */
[----:B------:R-:W-:Y:S01]  /*0b70*/  IMAD.MOV.U32 R2, RZ, RZ, RZ ;  /* 0x000000ffff027224 */ /* 0x000fe200078e00ff */
[C---:B------:R-:W-:Y:S01]  /*0b80*/  LOP3.LUT R16, R24.reuse, 0x24, RZ, 0xfc, !PT ;  /* 0x0000002418107812 */ /* 0x040fe200078efcff */
[----:B------:R-:W-:Y:S01]  /*0b90*/  IMAD R111, R111, 0x40, R112 ;  /* 0x000000406f6f7824 */ /* 0x000fe200078e0270 */
[----:B------:R-:W-:Y:S01]  /*0ba0*/  SGXT R5, R5, 0x1 ;  /* 0x000000010505781a */ /* 0x000fe20000000200 */
[----:B------:R-:W-:Y:S01]  /*0bb0*/  IMAD.HI.U32 R2, R3, R7, R2 ;  /* 0x0000000703027227 */ /* 0x000fe200078e0002 */
[----:B------:R-:W-:Y:S01]  /*0bc0*/  LOP3.LUT R17, R24, 0x18, RZ, 0xfc, !PT ;  /* 0x0000001818117812 */ /* 0x000fe200078efcff */
[----:B------:R-:W-:Y:S01]  /*0bd0*/  UMOV UR5, 0x7fffffdf ;  /* 0x7fffffdf00057882 */ /* 0x000fe20000000000 */
[----:B------:R-:W-:Y:S01]  /*0be0*/  LOP3.LUT R112, R112, 0x90, R5, 0x78, !PT ;  /* 0x0000009070707812 */ /* 0x000fe200078e7805 */
[----:B------:R-:W-:Y:S01]  /*0bf0*/  IMAD R7, R10, R9, R6 ;  /* 0x000000090a077224 */ /* 0x000fe200078e0206 */
[----:B------:R-:W-:Y:S01]  /*0c00*/  LOP3.LUT R6, R24, 0x38, RZ, 0xfc, !PT ;  /* 0x0000003818067812 */ /* 0x000fe200078efcff */
[C---:B------:R-:W-:Y:S01]  /*0c10*/  IMAD R139, R153.reuse, 0x15, RZ ;  /* 0x00000015998b7824 */ /* 0x040fe200078e02ff */
[----:B------:R-:W-:Y:S01]  /*0c20*/  IABS R9, R4 ;  /* 0x0000000400097213 */ /* 0x000fe20000000000 */
[C---:B------:R-:W-:Y:S01]  /*0c30*/  IMAD R115, R153.reuse, 0x14, RZ ;  /* 0x0000001499737824 */ /* 0x040fe200078e02ff */
[----:B------:R-:W-:Y:S01]  /*0c40*/  ISETP.GT.U32.AND P0, PT, R10, R7, PT ;  /* 0x000000070a00720c */ /* 0x000fe20003f04070 */
[----:B------:R-:W-:Y:S01]  /*0c50*/  IMAD R143, R153, 0x13, RZ ;  /* 0x00000013998f7824 */ /* 0x000fe200078e02ff */
[----:B------:R-:W-:Y:S01]  /*0c60*/  IABS R11, R6 ;  /* 0x00000006000b7213 */ /* 0x000fe20000000000 */
[----:B------:R-:W-:Y:S01]  /*0c70*/  IMAD.HI.U32 R0, R2, R9, RZ ;  /* 0x0000000902007227 */ /* 0x000fe200078e00ff */
[----:B------:R-:W-:-:S02]  /*0c80*/  IABS R5, R12 ;  /* 0x0000000c00057213 */ /* 0x000fc40000000000 */
[----:B------:R-:W-:Y:S01]  /*0c90*/  ISETP.GE.AND P3, PT, R6, RZ, PT ;  /* 0x000000ff0600720c */ /* 0x000fe20003f66270 */
[----:B------:R-:W-:Y:S01]  /*0ca0*/  IMAD.HI.U32 R3, R2, R11, RZ ;  /* 0x0000000b02037227 */ /* 0x000fe200078e00ff */
[C---:B------:R-:W-:Y:S02]  /*0cb0*/  LOP3.LUT R26, R24.reuse, 0x10, RZ, 0xfc, !PT ;  /* 0x00000010181a7812 */ /* 0x040fe400078efcff */
[C---:B------:R-:W-:Y:S01]  /*0cc0*/  LOP3.LUT R28, R24.reuse, 0xc, RZ, 0xfc, !PT ;  /* 0x0000000c181c7812 */ /* 0x040fe200078efcff */
[----:B------:R-:W-:Y:S01]  /*0cd0*/  IMAD.MOV R0, RZ, RZ, -R0 ;  /* 0x000000ffff007224 */ /* 0x000fe200078e0a00 */
[----:B------:R-:W-:Y:S01]  /*0ce0*/  LOP3.LUT R29, R24, 0x8, RZ, 0xfc, !PT ;  /* 0x00000008181d7812 */ /* 0x000fe200078efcff */
[----:B------:R-:W-:Y:S01]  /*0cf0*/  @!P0 IMAD.IADD R7, R7, 0x1, -R10 ;  /* 0x0000000107078824 */ /* 0x000fe200078e0a0a */
[----:B------:R-:W-:Y:S01]  /*0d00*/  ISETP.GE.AND P0, PT, R108, RZ, PT ;  /* 0x000000ff6c00720c */ /* 0x000fe20003f06270 */
[----:B------:R-:W-:Y:S01]  /*0d10*/  IMAD.MOV R3, RZ, RZ, -R3 ;  /* 0x000000ffff037224 */ /* 0x000fe200078e0a03 */
[----:B------:R-:W-:Y:S01]  /*0d20*/  IABS R23, R28 ;  /* 0x0000001c00177213 */ /* 0x000fe20000000000 */
[----:B------:R-:W-:Y:S01]  /*0d30*/  IMAD R0, R22, R0, R9 ;  /* 0x0000000016007224 */ /* 0x000fe200078e0209 */
[----:B------:R-:W-:Y:S01]  /*0d40*/  ISETP.GT.U32.AND P6, PT, R10, R7, PT ;  /* 0x000000070a00720c */ /* 0x000fe20003fc4070 */
[----:B------:R-:W-:Y:S01]  /*0d50*/  IMAD R3, R22, R3, R11 ;  /* 0x0000000316037224 */ /* 0x000fe200078e020b */
[----:B------:R-:W-:Y:S01]  /*0d60*/  IABS R9, R13 ;  /* 0x0000000d00097213 */ /* 0x000fe20000000000 */
[----:B------:R-:W-:Y:S01]  /*0d70*/  IMAD.HI.U32 R4, R2, R5, RZ ;  /* 0x0000000502047227 */ /* 0x000fe200078e00ff */
[----:B------:R-:W-:-:S02]  /*0d80*/  IABS R11, R14 ;  /* 0x0000000e000b7213 */ /* 0x000fc40000000000 */
[C---:B------:R-:W-:Y:S01]  /*0d90*/  ISETP.GT.U32.AND P2, PT, R22.reuse, R0, PT ;  /* 0x000000001600720c */ /* 0x040fe20003f44070 */
[----:B------:R-:W-:Y:S01]  /*0da0*/  IMAD.MOV R8, RZ, RZ, -R4 ;  /* 0x000000ffff087224 */ /* 0x000fe200078e0a04 */
[----:B------:R-:W-:Y:S01]  /*0db0*/  ISETP.GT.U32.AND P5, PT, R22, R3, PT ;  /* 0x000000031600720c */ /* 0x000fe20003fa4070 */
[C---:B------:R-:W-:Y:S01]  /*0dc0*/  IMAD.HI.U32 R4, R2.reuse, R9, RZ ;  /* 0x0000000902047227 */ /* 0x040fe200078e00ff */
[----:B------:R-:W-:Y:S02]  /*0dd0*/  IABS R27, R24 ;  /* 0x00000018001b7213 */ /* 0x000fe40000000000 */
[----:B------:R-:W-:Y:S01]  /*0de0*/  IABS R25, R29 ;  /* 0x0000001d00197213 */ /* 0x000fe20000000000 */
[----:B------:R-:W-:Y:S01]  /*0df0*/  @!P6 IMAD.IADD R7, R7, 0x1, -R10 ;  /* 0x000000010707e824 */ /* 0x000fe200078e0a0a */
[----:B------:R-:W-:Y:S01]  /*0e00*/  LOP3.LUT R147, R147, 0x1f, RZ, 0xc0, !PT ;  /* 0x0000001f93937812 */ /* 0x000fe200078ec0ff */
[----:B------:R-:W-:Y:S01]  /*0e10*/  IMAD.HI.U32 R6, R2, R11, RZ ;  /* 0x0000000b02067227 */ /* 0x000fe200078e00ff */
[----:B------:R-:W-:-:S02]  /*0e20*/  SHF.R.S32.HI R118, RZ, 0x5, R118 ;  /* 0x00000005ff767819 */ /* 0x000fc40000011476 */
[C---:B------:R-:W-:Y:S01]  /*0e30*/  LOP3.LUT R151, R111.reuse, 0x10, RZ, 0x3c, !PT ;  /* 0x000000106f977812 */ /* 0x040fe200078e3cff */
[C---:B------:R-:W-:Y:S01]  /*0e40*/  IMAD R5, R22.reuse, R8, R5 ;  /* 0x0000000816057224 */ /* 0x040fe200078e0205 */
[C---:B------:R-:W-:Y:S01]  /*0e50*/  LOP3.LUT R130, R111.reuse, 0x20, RZ, 0x3c, !PT ;  /* 0x000000206f827812 */ /* 0x040fe200078e3cff */
[----:B------:R-:W-:Y:S01]  /*0e60*/  IMAD.MOV R4, RZ, RZ, -R4 ;  /* 0x000000ffff047224 */ /* 0x000fe200078e0a04 */
[C---:B------:R-:W-:Y:S01]  /*0e70*/  LOP3.LUT R128, R111.reuse, 0x30, RZ, 0x3c, !PT ;  /* 0x000000306f807812 */ /* 0x040fe200078e3cff */
[----:B------:R-:W-:Y:S01]  /*0e80*/  IMAD.MOV.U32 R19, RZ, RZ, R7 ;  /* 0x000000ffff137224 */ /* 0x000fe200078e0007 */
[C---:B------:R-:W-:Y:S01]  /*0e90*/  LOP3.LUT R126, R111.reuse, 0x40, RZ, 0x3c, !PT ;  /* 0x000000406f7e7812 */ /* 0x040fe200078e3cff */
[----:B------:R-:W-:Y:S01]  /*0ea0*/  IMAD.MOV R8, RZ, RZ, -R6 ;  /* 0x000000ffff087224 */ /* 0x000fe200078e0a06 */
[----:B------:R-:W-:Y:S01]  /*0eb0*/  LOP3.LUT R124, R111, 0x50, RZ, 0x3c, !PT ;  /* 0x000000506f7c7812 */ /* 0x000fe200078e3cff */
[C---:B------:R-:W-:Y:S01]  /*0ec0*/  IMAD R6, R22.reuse, R4, R9 ;  /* 0x0000000416067224 */ /* 0x040fe200078e0209 */
[----:B------:R-:W-:Y:S01]  /*0ed0*/  IABS R9, R15 ;  /* 0x0000000f00097213 */ /* 0x000fe20000000000 */
[----:B------:R-:W-:Y:S01]  /*0ee0*/  @!P0 IMAD.MOV R19, RZ, RZ, -R19 ;  /* 0x000000ffff138224 */ /* 0x000fe200078e0a13 */
[----:B------:R-:W-:Y:S01]  /*0ef0*/  ISETP.GT.U32.AND P0, PT, R22, R5, PT ;  /* 0x000000051600720c */ /* 0x000fe20003f04070 */
[--C-:B------:R-:W-:Y:S01]  /*0f00*/  @!P2 IMAD.IADD R0, R0, 0x1, -R22.reuse ;  /* 0x000000010000a824 */ /* 0x100fe200078e0a16 */
[----:B------:R-:W-:Y:S01]  /*0f10*/  @!P1 LOP3.LUT R19, RZ, R20, RZ, 0x33, !PT ;  /* 0x00000014ff139212 */ /* 0x000fe200078e33ff */
[----:B------:R-:W-:Y:S01]  /*0f20*/  @!P5 IMAD.IADD R3, R3, 0x1, -R22 ;  /* 0x000000010303d824 */ /* 0x000fe200078e0a16 */
[C---:B------:R-:W-:Y:S01]  /*0f30*/  ISETP.GT.U32.AND P1, PT, R22.reuse, R6, PT ;  /* 0x000000061600720c */ /* 0x040fe20003f24070 */
[C---:B------:R-:W-:Y:S01]  /*0f40*/  IMAD R7, R22.reuse, R8, R11 ;  /* 0x0000000816077224 */ /* 0x040fe200078e020b */
[----:B------:R-:W-:Y:S01]  /*0f50*/  ISETP.GT.U32.AND P6, PT, R22, R0, PT ;  /* 0x000000001600720c */ /* 0x000fe20003fc4070 */
[----:B------:R-:W-:Y:S01]  /*0f60*/  IMAD.HI.U32 R4, R2, R9, RZ ;  /* 0x0000000902047227 */ /* 0x000fe200078e00ff */
[----:B------:R-:W-:-:S02]  /*0f70*/  ISETP.GT.U32.AND P5, PT, R22, R3, PT ;  /* 0x000000031600720c */ /* 0x000fc40003fa4070 */
[----:B------:R-:W-:Y:S01]  /*0f80*/  IABS R11, R16 ;  /* 0x00000010000b7213 */ /* 0x000fe20000000000 */
[----:B------:R-:W-:Y:S01]  /*0f90*/  IMAD.MOV R10, RZ, RZ, -R4 ;  /* 0x000000ffff0a7224 */ /* 0x000fe200078e0a04 */
[----:B------:R-:W-:Y:S01]  /*0fa0*/  ISETP.GE.AND P2, PT, R12, RZ, PT ;  /* 0x000000ff0c00720c */ /* 0x000fe20003f46270 */
[--C-:B------:R-:W-:Y:S01]  /*0fb0*/  @!P0 IMAD.IADD R5, R5, 0x1, -R22.reuse ;  /* 0x0000000105058824 */ /* 0x100fe200078e0a16 */
[----:B------:R-:W-:Y:S01]  /*0fc0*/  ISETP.GE.AND P0, PT, R14, RZ, PT ;  /* 0x000000ff0e00720c */ /* 0x000fe20003f06270 */
[----:B------:R-:W-:Y:S01]  /*0fd0*/  IMAD.HI.U32 R8, R2, R11, RZ ;  /* 0x0000000b02087227 */ /* 0x000fe200078e00ff */
[C---:B------:R-:W-:Y:S02]  /*0fe0*/  LOP3.LUT R14, R24.reuse, 0x1c, RZ, 0xfc, !PT ;  /* 0x0000001c180e7812 */ /* 0x040fe400078efcff */
[----:B------:R-:W-:Y:S01]  /*0ff0*/  LOP3.LUT R20, R24, 0x14, RZ, 0xfc, !PT ;  /* 0x0000001418147812 */ /* 0x000fe200078efcff */
[--C-:B------:R-:W-:Y:S01]  /*1000*/  @!P1 IMAD.IADD R6, R6, 0x1, -R22.reuse ;  /* 0x0000000106069824 */ /* 0x100fe200078e0a16 */
[----:B------:R-:W-:Y:S01]  /*1010*/  ISETP.GT.U32.AND P1, PT, R22, R5, PT ;  /* 0x000000051600720c */ /* 0x000fe20003f24070 */
[--C-:B------:R-:W-:Y:S01]  /*1020*/  @!P6 IMAD.IADD R0, R0, 0x1, -R22.reuse ;  /* 0x000000010000e824 */ /* 0x100fe200078e0a16 */
[C---:B------:R-:W-:Y:S01]  /*1030*/  ISETP.GT.U32.AND P6, PT, R22.reuse, R7, PT ;  /* 0x000000071600720c */ /* 0x040fe20003fc4070 */
[----:B------:R-:W-:Y:S01]  /*1040*/  @!P5 IMAD.IADD R3, R3, 0x1, -R22 ;  /* 0x000000010303d824 */ /* 0x000fe200078e0a16 */
[----:B------:R-:W-:Y:S01]  /*1050*/  ISETP.GE.AND P5, PT, R13, RZ, PT ;  /* 0x000000ff0d00720c */ /* 0x000fe20003fa6270 */
[----:B------:R-:W-:Y:S01]  /*1060*/  IMAD.MOV R8, RZ, RZ, -R8 ;  /* 0x000000ffff087224 */ /* 0x000fe200078e0a08 */
[----:B------:R-:W-:Y:S01]  /*1070*/  IABS R13, R14 ;  /* 0x0000000e000d7213 */ /* 0x000fe20000000000 */
[----:B------:R-:W-:Y:S01]  /*1080*/  IMAD.MOV.U32 R4, RZ, RZ, R3 ;  /* 0x000000ffff047224 */ /* 0x000fe200078e0003 */
[C---:B------:R-:W-:Y:S01]  /*1090*/  LOP3.LUT R149, R111.reuse, 0x60, RZ, 0x3c, !PT ;  /* 0x000000606f957812 */ /* 0x040fe200078e3cff */
[----:B------:R-:W-:Y:S01]  /*10a0*/  IMAD R3, R22, R10, R9 ;  /* 0x0000000a16037224 */ /* 0x000fe200078e0209 */
[----:B------:R-:W-:Y:S01]  /*10b0*/  LOP3.LUT R10, R24, 0x20, RZ, 0xfc, !PT ;  /* 0x00000020180a7812 */ /* 0x000fe200078efcff */
[C---:B------:R-:W-:Y:S01]  /*10c0*/  IMAD R9, R22.reuse, R8, R11 ;  /* 0x0000000816097224 */ /* 0x040fe200078e020b */
[----:B------:R-:W-:Y:S01]  /*10d0*/  LOP3.LUT R122, R111, 0x70, RZ, 0x3c, !PT ;  /* 0x000000706f7a7812 */ /* 0x000fe200078e3cff */
[--C-:B------:R-:W-:Y:S01]  /*10e0*/  @!P1 IMAD.IADD R5, R5, 0x1, -R22.reuse ;  /* 0x0000000105059824 */ /* 0x100fe200078e0a16 */
[C---:B------:R-:W-:Y:S01]  /*10f0*/  ISETP.GT.U32.AND P1, PT, R22.reuse, R3, PT ;  /* 0x000000031600720c */ /* 0x040fe20003f24070 */
[----:B------:R-:W-:Y:S01]  /*1100*/  @!P6 IMAD.IADD R7, R7, 0x1, -R22 ;  /* 0x000000010707e824 */ /* 0x000fe200078e0a16 */
[----:B------:R-:W-:Y:S01]  /*1110*/  ISETP.GT.U32.AND P6, PT, R22, R6, PT ;  /* 0x000000061600720c */ /* 0x000fe20003fc4070 */
[----:B------:R-:W-:Y:S01]  /*1120*/  @!P4 IMAD.MOV R0, RZ, RZ, -R0 ;  /* 0x000000ffff00c224 */ /* 0x000fe200078e0a00 */
[----:B------:R-:W-:Y:S01]  /*1130*/  IABS R11, R10 ;  /* 0x0000000a000b7213 */ /* 0x000fe20000000000 */
[----:B------:R-:W-:Y:S01]  /*1140*/  @!P2 IMAD.MOV R5, RZ, RZ, -R5 ;  /* 0x000000ffff05a224 */ /* 0x000fe200078e0a05 */
[----:B------:R-:W-:Y:S01]  /*1150*/  ISETP.GE.AND P4, PT, R15, RZ, PT ;  /* 0x000000ff0f00720c */ /* 0x000fe20003f86270 */
[----:B------:R-:W-:Y:S01]  /*1160*/  @!P3 IMAD.MOV R4, RZ, RZ, -R4 ;  /* 0x000000ffff04b224 */ /* 0x000fe200078e0a04 */
[----:B------:R-:W-:Y:S01]  /*1170*/  IABS R15, R17 ;  /* 0x00000011000f7213 */ /* 0x000fe20000000000 */
[----:B------:R-:W-:Y:S01]  /*1180*/  IMAD.HI.U32 R8, R2, R11, RZ ;  /* 0x0000000b02087227 */ /* 0x000fe200078e00ff */
[----:B------:R-:W-:-:S02]  /*1190*/  ISETP.GT.U32.AND P3, PT, R22, R7, PT ;  /* 0x000000071600720c */ /* 0x000fc40003f64070 */
[----:B------:R-:W-:Y:S01]  /*11a0*/  LOP3.LUT R120, R112, 0x20, RZ, 0x3c, !PT ;  /* 0x0000002070787812 */ /* 0x000fe200078e3cff */
[----:B------:R-:W-:Y:S01]  /*11b0*/  @!P1 IMAD.IADD R3, R3, 0x1, -R22 ;  /* 0x0000000103039824 */ /* 0x000fe200078e0a16 */
[----:B------:R-:W-:Y:S01]  /*11c0*/  ISETP.GE.AND P1, PT, R10, RZ, PT ;  /* 0x000000ff0a00720c */ /* 0x000fe20003f26270 */
[----:B------:R-:W-:Y:S02]  /*11d0*/  IMAD.MOV R10, RZ, RZ, -R8 ;  /* 0x000000ffff0a7224 */ /* 0x000fe400078e0a08 */
[----:B------:R-:W-:Y:S01]  /*11e0*/  @!P6 IMAD.IADD R6, R6, 0x1, -R22 ;  /* 0x000000010606e824 */ /* 0x000fe200078e0a16 */
[C---:B------:R-:W-:Y:S01]  /*11f0*/  ISETP.GT.U32.AND P6, PT, R22.reuse, R9, PT ;  /* 0x000000091600720c */ /* 0x040fe20003fc4070 */
[C---:B------:R-:W-:Y:S01]  /*1200*/  IMAD R10, R22.reuse, R10, R11 ;  /* 0x0000000a160a7224 */ /* 0x040fe200078e020b */
[----:B------:R-:W-:Y:S01]  /*1210*/  ISETP.GT.U32.AND P2, PT, R22, R3, PT ;  /* 0x000000031600720c */ /* 0x000fe20003f44070 */
[----:B------:R-:W-:Y:S02]  /*1220*/  @!P5 IMAD.MOV R6, RZ, RZ, -R6 ;  /* 0x000000ffff06d224 */ /* 0x000fe400078e0a06 */
[----:B------:R-:W-:Y:S01]  /*1230*/  IMAD.HI.U32 R8, R2, R13, RZ ;  /* 0x0000000d02087227 */ /* 0x000fe200078e00ff */
[----:B------:R-:W-:-:S03]  /*1240*/  ISETP.GT.U32.AND P5, PT, R22, R10, PT ;  /* 0x0000000a1600720c */ /* 0x000fc60003fa4070 */
[----:B------:R-:W-:-:S04]  /*1250*/  IMAD.HI.U32 R11, R2, R15, RZ ;  /* 0x0000000f020b7227 */ /* 0x000fc800078e00ff */
[----:B------:R-:W-:Y:S02]  /*1260*/  @!P6 IMAD.IADD R9, R9, 0x1, -R22 ;  /* 0x000000010909e824 */ /* 0x000fe400078e0a16 */
[----:B------:R-:W-:Y:S02]  /*1270*/  IMAD.MOV R8, RZ, RZ, -R8 ;  /* 0x000000ffff087224 */ /* 0x000fe400078e0a08 */
[----:B------:R-:W-:Y:S01]  /*1280*/  IMAD.MOV R12, RZ, RZ, -R11 ;  /* 0x000000ffff0c7224 */ /* 0x000fe200078e0a0b */
[----:B------:R-:W-:Y:S01]  /*1290*/  ISETP.GT.U32.AND P6, PT, R22, R9, PT ;  /* 0x000000091600720c */ /* 0x000fe20003fc4070 */
[--C-:B------:R-:W-:Y:S02]  /*12a0*/  @!P5 IMAD.IADD R10, R10, 0x1, -R22.reuse ;  /* 0x000000010a0ad824 */ /* 0x100fe400078e0a16 */
[C---:B------:R-:W-:Y:S01]  /*12b0*/  IMAD R11, R22.reuse, R8, R13 ;  /* 0x00000008160b7224 */ /* 0x040fe200078e020d */
[----:B------:R-:W-:Y:S01]  /*12c0*/  IABS R13, R20 ;  /* 0x00000014000d7213 */ /* 0x000fe20000000000 */
[----:B------:R-:W-:Y:S01]  /*12d0*/  @!P2 IMAD.IADD R3, R3, 0x1, -R22 ;  /* 0x000000010303a824 */ /* 0x000fe200078e0a16 */
[C---:B------:R-:W-:Y:S01]  /*12e0*/  ISETP.GT.U32.AND P5, PT, R22.reuse, R10, PT ;  /* 0x0000000a1600720c */ /* 0x040fe20003fa4070 */
[----:B------:R-:W-:Y:S01]  /*12f0*/  IMAD R12, R22, R12, R15 ;  /* 0x0000000c160c7224 */ /* 0x000fe200078e020f */
[----:B------:R-:W-:Y:S01]  /*1300*/  ISETP.GE.AND P2, PT, R17, RZ, PT ;  /* 0x000000ff1100720c */ /* 0x000fe20003f46270 */
[----:B------:R-:W-:Y:S01]  /*1310*/  IMAD.HI.U32 R8, R2, R13, RZ ;  /* 0x0000000d02087227 */ /* 0x000fe200078e00ff */
[----:B------:R-:W-:-:S03]  /*1320*/  IABS R17, R26 ;  /* 0x0000001a00117213 */ /* 0x000fc60000000000 */
[--C-:B------:R-:W-:Y:S01]  /*1330*/  @!P6 IMAD.IADD R9, R9, 0x1, -R22.reuse ;  /* 0x000000010909e824 */ /* 0x100fe200078e0a16 */
[----:B------:R-:W-:Y:S01]  /*1340*/  ISETP.GT.U32.AND P6, PT, R22, R11, PT ;  /* 0x0000000b1600720c */ /* 0x000fe20003fc4070 */
[----:B------:R-:W-:Y:S01]  /*1350*/  @!P3 IMAD.IADD R7, R7, 0x1, -R22 ;  /* 0x000000010707b824 */ /* 0x000fe200078e0a16 */
[----:B------:R-:W-:Y:S01]  /*1360*/  ISETP.GE.AND P3, PT, R16, RZ, PT ;  /* 0x000000ff1000720c */ /* 0x000fe20003f66270 */
[----:B------:R-:W-:Y:S02]  /*1370*/  IMAD.MOV R15, RZ, RZ, -R8 ;  /* 0x000000ffff0f7224 */ /* 0x000fe400078e0a08 */
[----:B------:R-:W-:Y:S01]  /*1380*/  @!P5 IMAD.IADD R10, R10, 0x1, -R22 ;  /* 0x000000010a0ad824 */ /* 0x000fe200078e0a16 */
[----:B------:R-:W-:Y:S01]  /*1390*/  ISETP.GT.U32.AND P5, PT, R22, R12, PT ;  /* 0x0000000c1600720c */ /* 0x000fe20003fa4070 */
[----:B------:R-:W-:-:S04]  /*13a0*/  IMAD.HI.U32 R8, R2, R17, RZ ;  /* 0x0000001102087227 */ /* 0x000fc800078e00ff */
[----:B------:R-:W-:Y:S01]  /*13b0*/  @!P0 IMAD.MOV R7, RZ, RZ, -R7 ;  /* 0x000000ffff078224 */ /* 0x000fe200078e0a07 */
[----:B------:R-:W-:Y:S01]  /*13c0*/  ISETP.GE.AND P0, PT, R14, RZ, PT ;  /* 0x000000ff0e00720c */ /* 0x000fe20003f06270 */
[----:B------:R-:W-:-:S04]  /*13d0*/  IMAD.HI.U32 R14, R2, R23, RZ ;  /* 0x00000017020e7227 */ /* 0x000fc800078e00ff */
[C---:B------:R-:W-:Y:S02]  /*13e0*/  IMAD R13, R22.reuse, R15, R13 ;  /* 0x0000000f160d7224 */ /* 0x040fe400078e020d */
[----:B------:R-:W-:Y:S02]  /*13f0*/  IMAD.MOV R15, RZ, RZ, -R8 ;  /* 0x000000ffff0f7224 */ /* 0x000fe400078e0a08 */
[----:B------:R-:W-:Y:S02]  /*1400*/  @!P6 IMAD.IADD R11, R11, 0x1, -R22 ;  /* 0x000000010b0be824 */ /* 0x000fe400078e0a16 */
[----:B------:R-:W-:Y:S02]  /*1410*/  IMAD.MOV R18, RZ, RZ, -R14 ;  /* 0x000000ffff127224 */ /* 0x000fe400078e0a0e */
[C---:B------:R-:W-:Y:S01]  /*1420*/  IMAD R14, R22.reuse, R15, R17 ;  /* 0x0000000f160e7224 */ /* 0x040fe200078e0211 */
[----:B------:R-:W-:Y:S01]  /*1430*/  ISETP.GT.U32.AND P6, PT, R22, R11, PT ;  /* 0x0000000b1600720c */ /* 0x000fe20003fc4070 */
[----:B------:R-:W-:-:S02]  /*1440*/  @!P5 IMAD.IADD R12, R12, 0x1, -R22 ;  /* 0x000000010c0cd824 */ /* 0x000fc400078e0a16 */
[C---:B------:R-:W-:Y:S01]  /*1450*/  IMAD R15, R22.reuse, R18, R23 ;  /* 0x00000012160f7224 */ /* 0x040fe200078e0217 */
[----:B------:R-:W-:Y:S01]  /*1460*/  ISETP.GT.U32.AND P5, PT, R22, R14, PT ;  /* 0x0000000e1600720c */ /* 0x000fe20003fa4070 */
[----:B------:R-:W-:Y:S01]  /*1470*/  IMAD.HI.U32 R8, R2, R27, RZ ;  /* 0x0000001b02087227 */ /* 0x000fe200078e00ff */
[----:B------:R-:W-:-:S03]  /*1480*/  LOP3.LUT R23, R24, 0x4, RZ, 0xfc, !PT ;  /* 0x0000000418177812 */ /* 0x000fc600078efcff */
[----:B------:R-:W-:Y:S01]  /*1490*/  @!P1 IMAD.MOV R10, RZ, RZ, -R10 ;  /* 0x000000ffff0a9224 */ /* 0x000fe200078e0a0a */
[----:B------:R-:W-:Y:S01]  /*14a0*/  IABS R17, R23 ;  /* 0x0000001700117213 */ /* 0x000fe20000000000 */
[----:B------:R-:W-:-:S04]  /*14b0*/  IMAD.HI.U32 R16, R2, R25, RZ ;  /* 0x0000001902107227 */ /* 0x000fc800078e00ff */
[--C-:B------:R-:W-:Y:S01]  /*14c0*/  @!P6 IMAD.IADD R11, R11, 0x1, -R22.reuse ;  /* 0x000000010b0be824 */ /* 0x100fe200078e0a16 */
[----:B------:R-:W-:Y:S01]  /*14d0*/  ISETP.GT.U32.AND P6, PT, R22, R13, PT ;  /* 0x0000000d1600720c */ /* 0x000fe20003fc4070 */
[----:B------:R-:W-:Y:S02]  /*14e0*/  @!P5 IMAD.IADD R14, R14, 0x1, -R22 ;  /* 0x000000010e0ed824 */ /* 0x000fe400078e0a16 */
[----:B------:R-:W-:Y:S02]  /*14f0*/  IMAD.MOV R18, RZ, RZ, -R8 ;  /* 0x000000ffff127224 */ /* 0x000fe400078e0a08 */
[----:B------:R-:W-:Y:S01]  /*1500*/  IMAD.HI.U32 R2, R2, R17, RZ ;  /* 0x0000001102027227 */ /* 0x000fe200078e00ff */
[----:B------:R-:W-:-:S03]  /*1510*/  ISETP.GT.U32.AND P1, PT, R22, R14, PT ;  /* 0x0000000e1600720c */ /* 0x000fc60003f24070 */
[----:B------:R-:W-:Y:S02]  /*1520*/  IMAD.MOV.U32 R8, RZ, RZ, R3 ;  /* 0x000000ffff087224 */ /* 0x000fe400078e0003 */
[C---:B------:R-:W-:Y:S02]  /*1530*/  IMAD R18, R22.reuse, R18, R27 ;  /* 0x0000001216127224 */ /* 0x040fe400078e021b */
[----:B------:R-:W-:Y:S02]  /*1540*/  IMAD.MOV R2, RZ, RZ, -R2 ;  /* 0x000000ffff027224 */ /* 0x000fe400078e0a02 */
[----:B------:R-:W-:Y:S01]  /*1550*/  @!P4 IMAD.MOV R8, RZ, RZ, -R8 ;  /* 0x000000ffff08c224 */ /* 0x000fe200078e0a08 */
[C---:B------:R-:W-:Y:S01]  /*1560*/  ISETP.GT.U32.AND P4, PT, R22.reuse, R15, PT ;  /* 0x0000000f1600720c */ /* 0x040fe20003f84070 */
[--C-:B------:R-:W-:Y:S01]  /*1570*/  @!P6 IMAD.IADD R13, R13, 0x1, -R22.reuse ;  /* 0x000000010d0de824 */ /* 0x100fe200078e0a16 */
[C---:B------:R-:W-:Y:S01]  /*1580*/  ISETP.GT.U32.AND P6, PT, R22.reuse, R12, PT ;  /* 0x0000000c1600720c */ /* 0x040fe20003fc4070 */
[C---:B------:R-:W-:Y:S01]  /*1590*/  IMAD R17, R22.reuse, R2, R17 ;  /* 0x0000000216117224 */ /* 0x040fe200078e0211 */
[----:B------:R-:W-:Y:S01]  /*15a0*/  ISETP.GT.U32.AND P5, PT, R22, R18, PT ;  /* 0x000000121600720c */ /* 0x000fe20003fa4070 */
[----:B------:R-:W-:-:S02]  /*15b0*/  @!P1 IMAD.IADD R14, R14, 0x1, -R22 ;  /* 0x000000010e0e9824 */ /* 0x000fc400078e0a16 */
[----:B------:R-:W-:Y:S01]  /*15c0*/  IMAD.MOV R16, RZ, RZ, -R16 ;  /* 0x000000ffff107224 */ /* 0x000fe200078e0a10 */
[C---:B------:R-:W-:Y:S01]  /*15d0*/  ISETP.GT.U32.AND P1, PT, R22.reuse, R17, PT ;  /* 0x000000111600720c */ /* 0x040fe20003f24070 */
[----:B------:R-:W-:Y:S02]  /*15e0*/  @!P0 IMAD.MOV R11, RZ, RZ, -R11 ;  /* 0x000000ffff0b8224 */ /* 0x000fe400078e0a0b */
[----:B------:R-:W-:Y:S02]  /*15f0*/  IMAD R16, R22, R16, R25 ;  /* 0x0000001016107224 */ /* 0x000fe400078e0219 */
[--C-:B------:R-:W-:Y:S01]  /*1600*/  @!P4 IMAD.IADD R15, R15, 0x1, -R22.reuse ;  /* 0x000000010f0fc824 */ /* 0x100fe200078e0a16 */
[----:B------:R-:W-:Y:S01]  /*1610*/  ISETP.GE.AND P4, PT, R24, RZ, PT ;  /* 0x000000ff1800720c */ /* 0x000fe20003f86270 */
[--C-:B------:R-:W-:Y:S01]  /*1620*/  @!P6 IMAD.IADD R12, R12, 0x1, -R22.reuse ;  /* 0x000000010c0ce824 */ /* 0x100fe200078e0a16 */
[----:B------:R-:W-:Y:S01]  /*1630*/  ISETP.GT.U32.AND P6, PT, R22, R16, PT ;  /* 0x000000101600720c */ /* 0x000fe20003fc4070 */
[----:B------:R-:W-:Y:S01]  /*1640*/  @!P5 IMAD.IADD R18, R18, 0x1, -R22 ;  /* 0x000000011212d824 */ /* 0x000fe200078e0a16 */
[----:B------:R-:W-:Y:S01]  /*1650*/  ISETP.GT.U32.AND P0, PT, R22, R15, PT ;  /* 0x0000000f1600720c */ /* 0x000fe20003f04070 */
[----:B------:R-:W-:Y:S01]  /*1660*/  @!P2 IMAD.MOV R12, RZ, RZ, -R12 ;  /* 0x000000ffff0ca224 */ /* 0x000fe200078e0a0c */
[----:B------:R-:W-:Y:S01]  /*1670*/  ISETP.GE.AND P5, PT, R26, RZ, PT ;  /* 0x000000ff1a00720c */ /* 0x000fe20003fa6270 */
[--C-:B------:R-:W-:Y:S01]  /*1680*/  @!P1 IMAD.IADD R17, R17, 0x1, -R22.reuse ;  /* 0x0000000111119824 */ /* 0x100fe200078e0a16 */
[C---:B------:R-:W-:Y:S01]  /*1690*/  ISETP.GT.U32.AND P2, PT, R22.reuse, R18, PT ;  /* 0x000000121600720c */ /* 0x040fe20003f44070 */
[----:B------:R-:W-:Y:S01]  /*16a0*/  IMAD.U32 R2, RZ, RZ, UR12 ;  /* 0x0000000cff027e24 */ /* 0x000fe2000f8e00ff */
[----:B------:R-:W-:Y:S01]  /*16b0*/  CS2R R26, SRZ ;  /* 0x00000000001a7805 */ /* 0x000fe2000001ff00 */
[----:B------:R-:W-:Y:S01]  /*16c0*/  @!P3 IMAD.MOV R9, RZ, RZ, -R9 ;  /* 0x000000ffff09b224 */ /* 0x000fe200078e0a09 */
[C---:B------:R-:W-:Y:S01]  /*16d0*/  ISETP.GT.U32.AND P3, PT, R22.reuse, R13, PT ;  /* 0x0000000d1600720c */ /* 0x040fe20003f64070 */
[----:B------:R-:W-:Y:S01]  /*16e0*/  IMAD.U32 R3, RZ, RZ, UR12 ;  /* 0x0000000cff037e24 */ /* 0x000fe2000f8e00ff */
[----:B------:R-:W-:Y:S01]  /*16f0*/  ISETP.GT.U32.AND P1, PT, R22, R17, PT ;  /* 0x000000111600720c */ /* 0x000fe20003f24070 */
[----:B------:R-:W-:Y:S01]  /*1700*/  @!P6 IMAD.IADD R16, R16, 0x1, -R22 ;  /* 0x000000011010e824 */ /* 0x000fe200078e0a16 */
[----:B------:R-:W-:Y:S01]  /*1710*/  SHF.R.U32.HI R113, RZ, 0x4, R2 ;  /* 0x00000004ff717819 */ /* 0x000fe20000011602 */
[--C-:B------:R-:W-:Y:S01]  /*1720*/  @!P0 IMAD.IADD R15, R15, 0x1, -R22.reuse ;  /* 0x000000010f0f8824 */ /* 0x100fe200078e0a16 */
[----:B------:R-:W-:Y:S01]  /*1730*/  ISETP.GE.AND P0, PT, R28, RZ, PT ;  /* 0x000000ff1c00720c */ /* 0x000fe20003f06270 */
[----:B------:R-:W-:Y:S01]  /*1740*/  VIADD R2, R3, 0x2000 ;  /* 0x0000200003027836 */ /* 0x000fe20000000000 */
[----:B------:R-:W-:Y:S01]  /*1750*/  SGXT.U32 R113, R113, 0xe ;  /* 0x0000000e7171781a */ /* 0x000fe20000000000 */
[----:B------:R-:W-:Y:S01]  /*1760*/  IMAD.MOV.U32 R3, RZ, RZ, RZ ;  /* 0x000000ffff037224 */ /* 0x000fe200078e00ff */
[----:B------:R-:W-:Y:S01]  /*1770*/  ISETP.GT.U32.AND P6, PT, R22, R16, PT ;  /* 0x000000101600720c */ /* 0x000fe20003fc4070 */
[--C-:B------:R-:W-:Y:S01]  /*1780*/  @!P2 IMAD.IADD R18, R18, 0x1, -R22.reuse ;  /* 0x000000011212a824 */ /* 0x100fe200078e0a16 */
[----:B------:R-:W-:Y:S01]  /*1790*/  IADD3 R24, P2, R113, 0x80, RZ ;  /* 0x0000008071187810 */ /* 0x000fe20007f5e0ff */
[--C-:B------:R-:W-:Y:S01]  /*17a0*/  @!P3 IMAD.IADD R13, R13, 0x1, -R22.reuse ;  /* 0x000000010d0db824 */ /* 0x100fe200078e0a16 */
[----:B------:R-:W-:Y:S01]  /*17b0*/  ISETP.GE.AND P3, PT, R20, RZ, PT ;  /* 0x000000ff1400720c */ /* 0x000fe20003f66270 */
[----:B------:R-:W-:Y:S01]  /*17c0*/  @!P1 IMAD.IADD R17, R17, 0x1, -R22 ;  /* 0x0000000111119824 */ /* 0x000fe200078e0a16 */
[----:B------:R-:W-:Y:S01]  /*17d0*/  SHF.R.U32.HI R2, RZ, 0x4, R2 ;  /* 0x00000004ff027819 */ /* 0x000fe20000011602 */
[----:B------:R-:W-:Y:S01]  /*17e0*/  IMAD R19, R19, UR4, RZ ;  /* 0x0000000413137c24 */ /* 0x000fe2000f8e02ff */
[C---:B------:R-:W-:Y:S01]  /*17f0*/  IADD3.X R20, R3.reuse, 0x40000040, RZ, P2, !PT ;  /* 0x4000004003147810 */ /* 0x040fe200017fe4ff */
[----:B------:R-:W-:Y:S01]  /*1800*/  @!P0 IMAD.MOV R15, RZ, RZ, -R15 ;  /* 0x000000ffff0f8224 */ /* 0x000fe200078e0a0f */
[----:B------:R-:W-:Y:S01]  /*1810*/  R2UR UR11, R3 ;  /* 0x00000000030b72ca */ /* 0x000fe200000e0000 */
[----:B------:R-:W-:Y:S01]  /*1820*/  ULDC UR4, c[0x0][0x240] ;  /* 0x0000900000047ab9 */ /* 0x000fe20000000800 */
[----:B------:R-:W-:Y:S01]  /*1830*/  ISETP.GE.AND P2, PT, R23, RZ, PT ;  /* 0x000000ff1700720c */ /* 0x000fe20003f46270 */
[----:B------:R-:W-:Y:S01]  /*1840*/  @!P6 IMAD.IADD R16, R16, 0x1, -R22 ;  /* 0x000000011010e824 */ /* 0x000fe200078e0a16 */
[----:B------:R-:W-:Y:S01]  /*1850*/  ISETP.NE.AND P1, PT, R21, RZ, PT ;  /* 0x000000ff1500720c */ /* 0x000fe20003f25270 */
[----:B------:R-:W-:Y:S01]  /*1860*/  @!P5 IMAD.MOV R14, RZ, RZ, -R14 ;  /* 0x000000ffff0ed224 */ /* 0x000fe200078e0a0e */
[----:B------:R-:W-:Y:S01]  /*1870*/  LOP3.LUT R3, RZ, R21, RZ, 0x33, !PT ;  /* 0x00000015ff037212 */ /* 0x000fe200078e33ff */
[----:B------:R-:W-:Y:S01]  /*1880*/  @!P3 IMAD.MOV R13, RZ, RZ, -R13 ;  /* 0x000000ffff0db224 */ /* 0x000fe200078e0a0d */
[----:B------:R-:W-:Y:S01]  /*1890*/  SGXT.U32 R2, R2, 0xe ;  /* 0x0000000e0202781a */ /* 0x000fe20000000000 */
[----:B------:R-:W-:Y:S01]  /*18a0*/  @!P4 IMAD.MOV R18, RZ, RZ, -R18 ;  /* 0x000000ffff12c224 */ /* 0x000fe200078e0a12 */
[----:B------:R-:W-:Y:S01]  /*18b0*/  SEL R0, R3, R0, !P1 ;  /* 0x0000000003007207 */ /* 0x000fe20004800000 */
[C---:B------:R-:W-:Y:S01]  /*18c0*/  IMAD R185, R153.reuse, 0x12, RZ ;  /* 0x0000001299b97824 */ /* 0x040fe200078e02ff */
[C---:B------:R-:W-:Y:S01]  /*18d0*/  R2UR UR6, R2.reuse ;  /* 0x00000000020672ca */ /* 0x040fe200000e0000 */
[----:B------:R-:W-:Y:S01]  /*18e0*/  IMAD R183, R153, 0x11, RZ ;  /* 0x0000001199b77824 */ /* 0x000fe200078e02ff */
[----:B------:R-:W-:Y:S01]  /*18f0*/  R2UR UR10, R2 ;  /* 0x00000000020a72ca */ /* 0x000fe200000e0000 */
[----:B------:R-:W-:Y:S01]  /*1900*/  IMAD R0, R0, UR4, RZ ;  /* 0x0000000400007c24 */ /* 0x000fe2000f8e02ff */
[----:B------:R-:W-:Y:S01]  /*1910*/  LEA R2, P0, R19, UR16, 0x1 ;  /* 0x0000001013027c11 */ /* 0x000fe2000f8008ff */
[----:B------:R-:W-:Y:S01]  /*1920*/  @!P2 IMAD.MOV R17, RZ, RZ, -R17 ;  /* 0x000000ffff11a224 */ /* 0x000fe200078e0a11 */
[----:B------:R-:W-:Y:S01]  /*1930*/  ISETP.GE.AND P6, PT, R29, RZ, PT ;  /* 0x000000ff1d00720c */ /* 0x000fe20003fc6270 */
[----:B------:R-:W-:Y:S01]  /*1940*/  IMAD.SHL.U32 R181, R153, 0x10, RZ ;  /* 0x0000001099b57824 */ /* 0x000fe200078e00ff */
[----:B------:R-:W-:Y:S01]  /*1950*/  LEA.HI.X.SX32 R187, R19, UR17, 0x1, P0 ;  /* 0x0000001113bb7c11 */ /* 0x000fe200080f0eff */
[----:B------:R-:W-:Y:S01]  /*1960*/  ULDC.64 UR16, c[0x0][0x218] ;  /* 0x0000860000107ab9 */ /* 0x000fe20000000a00 */
[----:B------:R-:W-:Y:S01]  /*1970*/  SEL R4, R3, R4, !P1 ;  /* 0x0000000403047207 */ /* 0x000fe20004800000 */
[C---:B------:R-:W-:Y:S01]  /*1980*/  IMAD R179, R153.reuse, 0xf, RZ ;  /* 0x0000000f99b37824 */ /* 0x040fe200078e02ff */
[----:B------:R-:W-:Y:S01]  /*1990*/  LEA R104, P2, R0, UR16, 0x1 ;  /* 0x0000001000687c11 */ /* 0x000fe2000f8408ff */
[----:B------:R-:W-:Y:S01]  /*19a0*/  IMAD R177, R153, 0xe, RZ ;  /* 0x0000000e99b17824 */ /* 0x000fe200078e02ff */
[----:B------:R-:W-:Y:S01]  /*19b0*/  SEL R7, R3, R7, !P1 ;  /* 0x0000000703077207 */ /* 0x000fe20004800000 */
[----:B------:R-:W-:Y:S01]  /*19c0*/  IMAD R4, R4, UR4, RZ ;  /* 0x0000000404047c24 */ /* 0x000fe2000f8e02ff */
[----:B------:R-:W-:Y:S01]  /*19d0*/  LEA.HI.X.SX32 R105, R0, UR17, 0x1, P2 ;  /* 0x0000001100697c11 */ /* 0x000fe200090f0eff */
[----:B------:R-:W-:Y:S01]  /*19e0*/  IMAD R175, R153, 0xd, RZ ;  /* 0x0000000d99af7824 */ /* 0x000fe200078e02ff */
[----:B------:R-:W0:Y:S01]  /*19f0*/  LDC R0, c[0x0][0x23c] ;  /* 0x00008f00ff007b82 */ /* 0x000e220000000800 */
[C---:B------:R-:W-:Y:S01]  /*1a00*/  SEL R8, R3.reuse, R8, !P1 ;  /* 0x0000000803087207 */ /* 0x040fe20004800000 */
[----:B------:R-:W-:Y:S01]  /*1a10*/  @!P6 IMAD.MOV R16, RZ, RZ, -R16 ;  /* 0x000000ffff10e224 */ /* 0x000fe200078e0a10 */
[----:B------:R-:W-:Y:S01]  /*1a20*/  SEL R10, R3, R10, !P1 ;  /* 0x0000000a030a7207 */ /* 0x000fe20004800000 */
[----:B------:R-:W-:Y:S01]  /*1a30*/  IMAD R7, R7, UR4, RZ ;  /* 0x0000000407077c24 */ /* 0x000fe2000f8e02ff */
[C---:B------:R-:W-:Y:S01]  /*1a40*/  SEL R5, R3.reuse, R5, !P1 ;  /* 0x0000000503057207 */ /* 0x040fe20004800000 */
[----:B------:R-:W-:Y:S01]  /*1a50*/  IMAD R8, R8, UR4, RZ ;  /* 0x0000000408087c24 */ /* 0x000fe2000f8e02ff */
[C---:B------:R-:W-:Y:S01]  /*1a60*/  SEL R6, R3.reuse, R6, !P1 ;  /* 0x0000000603067207 */ /* 0x040fe20004800000 */
[----:B------:R-:W-:Y:S01]  /*1a70*/  IMAD R10, R10, UR4, RZ ;  /* 0x000000040a0a7c24 */ /* 0x000fe2000f8e02ff */
[----:B------:R-:W-:Y:S01]  /*1a80*/  SEL R9, R3, R9, !P1 ;  /* 0x0000000903097207 */ /* 0x000fe20004800000 */
[----:B------:R-:W-:Y:S01]  /*1a90*/  IMAD R5, R5, UR4, RZ ;  /* 0x0000000405057c24 */ /* 0x000fe2000f8e02ff */
[C---:B------:R-:W-:Y:S01]  /*1aa0*/  SEL R11, R3.reuse, R11, !P1 ;  /* 0x0000000b030b7207 */ /* 0x040fe20004800000 */
[----:B------:R-:W-:Y:S01]  /*1ab0*/  IMAD R6, R6, UR4, RZ ;  /* 0x0000000406067c24 */ /* 0x000fe2000f8e02ff */
[----:B------:R-:W-:Y:S01]  /*1ac0*/  SEL R14, R3, R14, !P1 ;  /* 0x0000000e030e7207 */ /* 0x000fe20004800000 */
        /* <DEDUP_REMOVED lines=8> */
[----:B------:R-:W-:Y:S01]  /*1b50*/  IMAD R173, R153, 0xc, RZ ;  /* 0x0000000c99ad7824 */ /* 0x000fe200078e02ff */
[C---:B------:R-:W-:Y:S01]  /*1b60*/  SEL R16, R3.reuse, R16, !P1 ;  /* 0x0000001003107207 */ /* 0x040fe20004800000 */
[----:B------:R-:W-:Y:S01]  /*1b70*/  IMAD R12, R12, UR4, RZ ;  /* 0x000000040c0c7c24 */ /* 0x000fe2000f8e02ff */
[----:B------:R-:W-:Y:S01]  /*1b80*/  SEL R3, R3, R18, !P1 ;  /* 0x0000001203037207 */ /* 0x000fe20004800000 */
[----:B------:R-:W-:Y:S01]  /*1b90*/  IMAD R13, R13, UR4, RZ ;  /* 0x000000040d0d7c24 */ /* 0x000fe2000f8e02ff */
[----:B------:R-:W-:Y:S01]  /*1ba0*/  LEA R94, P1, R4, UR16, 0x1 ;  /* 0x00000010045e7c11 */ /* 0x000fe2000f8208ff */
[----:B------:R-:W-:Y:S01]  /*1bb0*/  IMAD R23, R16, UR4, RZ ;  /* 0x0000000410177c24 */ /* 0x000fe2000f8e02ff */
[----:B------:R-:W-:Y:S01]  /*1bc0*/  LEA R100, P6, R7, UR16, 0x1 ;  /* 0x0000001007647c11 */ /* 0x000fe2000f8c08ff */
[----:B------:R-:W-:Y:S01]  /*1bd0*/  IMAD R3, R3, UR4, RZ ;  /* 0x0000000403037c24 */ /* 0x000fe2000f8e02ff */
[----:B------:R-:W-:Y:S01]  /*1be0*/  R2UR UR8, R24 ;  /* 0x00000000180872ca */ /* 0x000fe200000e0000 */
[----:B------:R-:W-:Y:S01]  /*1bf0*/  IMAD R24, R17, UR4, RZ ;  /* 0x0000000411187c24 */ /* 0x000fe2000f8e02ff */
[----:B------:R-:W-:Y:S01]  /*1c00*/  LEA R92, P5, R8, UR16, 0x1 ;  /* 0x00000010085c7c11 */ /* 0x000fe2000f8a08ff */
[C---:B------:R-:W-:Y:S01]  /*1c10*/  IMAD R171, R153.reuse, 0xb, RZ ;  /* 0x0000000b99ab7824 */ /* 0x040fe200078e02ff */
[----:B------:R-:W-:Y:S01]  /*1c20*/  R2UR UR9, R20 ;  /* 0x00000000140972ca */ /* 0x000fe200000e0000 */
[C---:B------:R-:W-:Y:S01]  /*1c30*/  IMAD R169, R153.reuse, 0xa, RZ ;  /* 0x0000000a99a97824 */ /* 0x040fe200078e02ff */
[----:B------:R-:W-:Y:S01]  /*1c40*/  LEA R98, P2, R10, UR16, 0x1 ;  /* 0x000000100a627c11 */ /* 0x000fe2000f8408ff */
[C---:B------:R-:W-:Y:S01]  /*1c50*/  IMAD R167, R153.reuse, 0x9, RZ ;  /* 0x0000000999a77824 */ /* 0x040fe200078e02ff */
[----:B------:R-:W-:Y:S01]  /*1c60*/  LEA.HI.X.SX32 R95, R4, UR17, 0x1, P1 ;  /* 0x00000011045f7c11 */ /* 0x000fe200088f0eff */
[----:B------:R-:W-:Y:S01]  /*1c70*/  IMAD.SHL.U32 R165, R153, 0x8, RZ ;  /* 0x0000000899a57824 */ /* 0x000fe200078e00ff */
[----:B------:R-:W-:Y:S01]  /*1c80*/  LEA.HI.X.SX32 R101, R7, UR17, 0x1, P6 ;  /* 0x0000001107657c11 */ /* 0x000fe2000b0f0eff */
[----:B------:R-:W-:Y:S01]  /*1c90*/  IMAD R163, R153, 0x7, RZ ;  /* 0x0000000799a37824 */ /* 0x000fe200078e02ff */
[----:B------:R-:W-:Y:S01]  /*1ca0*/  LEA R106, P0, R5, UR16, 0x1 ;  /* 0x00000010056a7c11 */ /* 0x000fe2000f8008ff */
[C---:B------:R-:W-:Y:S01]  /*1cb0*/  IMAD R161, R153.reuse, 0x6, RZ ;  /* 0x0000000699a17824 */ /* 0x040fe200078e02ff */
[----:B------:R-:W-:Y:S01]  /*1cc0*/  LEA R90, P4, R6, UR16, 0x1 ;  /* 0x00000010065a7c11 */ /* 0x000fe2000f8808ff */
[----:B------:R-:W-:Y:S01]  /*1cd0*/  IMAD R159, R153, 0x5, RZ ;  /* 0x00000005999f7824 */ /* 0x000fe200078e02ff */
[----:B------:R-:W-:Y:S01]  /*1ce0*/  LEA R208, P3, R9, UR16, 0x1 ;  /* 0x0000001009d07c11 */ /* 0x000fe2000f8608ff */
[----:B------:R-:W-:Y:S01]  /*1cf0*/  IMAD.SHL.U32 R157, R153, 0x4, RZ ;  /* 0x00000004999d7824 */ /* 0x000fe200078e00ff */
[----:B------:R-:W-:Y:S01]  /*1d00*/  LEA R102, P1, R11, UR16, 0x1 ;  /* 0x000000100b667c11 */ /* 0x000fe2000f8208ff */
[----:B------:R-:W-:Y:S01]  /*1d10*/  IMAD R155, R153, 0x3, RZ ;  /* 0x00000003999b7824 */ /* 0x000fe200078e02ff */
[----:B------:R-:W-:-:S02]  /*1d20*/  LEA R16, P6, R21, UR16, 0x1 ;  /* 0x0000001015107c11 */ /* 0x000fc4000f8c08ff */
[----:B------:R-:W-:Y:S02]  /*1d30*/  CS2R R28, SRZ ;  /* 0x00000000001c7805 */ /* 0x000fe4000001ff00 */
[----:B------:R-:W-:Y:S01]  /*1d40*/  LEA.HI.X.SX32 R93, R8, UR17, 0x1, P5 ;  /* 0x00000011085d7c11 */ /* 0x000fe2000a8f0eff */
[----:B0-----:R-:W-:Y:S01]  /*1d50*/  IMAD.SHL.U32 R145, R0, 0x20, RZ ;  /* 0x0000002000917824 */ /* 0x001fe200078e00ff */
[----:B------:R-:W-:Y:S01]  /*1d60*/  LEA R20, P5, R15, UR16, 0x1 ;  /* 0x000000100f147c11 */ /* 0x000fe2000f8a08ff */
[----:B------:R-:W-:Y:S01]  /*1d70*/  IMAD R117, R147, R0, RZ ;  /* 0x0000000093757224 */ /* 0x000fe200078e02ff */
[----:B------:R-:W-:Y:S01]  /*1d80*/  LEA.HI.X.SX32 R99, R10, UR17, 0x1, P2 ;  /* 0x000000110a637c11 */ /* 0x000fe200090f0eff */
[----:B------:R-:W-:Y:S01]  /*1d90*/  IMAD.SHL.U32 R153, R153, 0x2, RZ ;  /* 0x0000000299997824 */ /* 0x000fe200078e00ff */
[----:B------:R-:W-:Y:S01]  /*1da0*/  LEA R14, P2, R24, UR16, 0x1 ;  /* 0x00000010180e7c11 */ /* 0x000fe2000f8408ff */
[----:B------:R-:W-:Y:S01]  /*1db0*/  UMOV UR4, 0xfffffffe ;  /* 0xfffffffe00047882 */ /* 0x000fe20000000000 */
[----:B------:R-:W-:Y:S01]  /*1dc0*/  LEA.HI.X.SX32 R107, R5, UR17, 0x1, P0 ;  /* 0x00000011056b7c11 */ /* 0x000fe200080f0eff */
[----:B------:R-:W-:Y:S01]  /*1dd0*/  IMAD.U32 R114, RZ, RZ, UR7 ;  /* 0x00000007ff727e24 */ /* 0x000fe2000f8e00ff */
[----:B------:R-:W-:Y:S01]  /*1de0*/  LEA.HI.X.SX32 R91, R6, UR17, 0x1, P4 ;  /* 0x00000011065b7c11 */ /* 0x000fe2000a0f0eff */
[----:B------:R-:W-:Y:S01]  /*1df0*/  UIADD3.64 UR10, UR10, -UR4, URZ ;  /* 0x800000040a0a7297 */ /* 0x000fe2000fffe03f */
[----:B------:R-:W-:Y:S01]  /*1e00*/  LEA.HI.X.SX32 R209, R9, UR17, 0x1, P3 ;  /* 0x0000001109d17c11 */ /* 0x000fe200098f0eff */
[----:B------:R-:W-:Y:S01]  /*1e10*/  UIADD3.64 UR20, UR8, 0x100, URZ ;  /* 0x0000010008147897 */ /* 0x000fe2000fffe03f */
[----:B------:R-:W-:Y:S01]  /*1e20*/  LEA.HI.X.SX32 R103, R11, UR17, 0x1, P1 ;  /* 0x000000110b677c11 */ /* 0x000fe200088f0eff */
[----:B------:R-:W-:Y:S01]  /*1e30*/  UMOV UR7, 0x80000020 ;  /* 0x8000002000077882 */ /* 0x000fe20000000000 */
[----:B------:R-:W-:-:S02]  /*1e40*/  LEA.HI.X.SX32 R17, R21, UR17, 0x1, P6 ;  /* 0x0000001115117c11 */ /* 0x000fc4000b0f0eff */
[----:B------:R-:W-:Y:S02]  /*1e50*/  LEA R96, P0, R12, UR16, 0x1 ;  /* 0x000000100c607c11 */ /* 0x000fe4000f8008ff */
[----:B------:R-:W-:Y:S02]  /*1e60*/  LEA R18, P4, R13, UR16, 0x1 ;  /* 0x000000100d127c11 */ /* 0x000fe4000f8808ff */
[----:B------:R-:W-:Y:S02]  /*1e70*/  LEA R22, P3, R23, UR16, 0x1 ;  /* 0x0000001017167c11 */ /* 0x000fe4000f8608ff */
[----:B------:R-:W-:Y:S02]  /*1e80*/  LEA R88, P1, R3, UR16, 0x1 ;  /* 0x0000001003587c11 */ /* 0x000fe4000f8208ff */
[----:B------:R-:W-:Y:S02]  /*1e90*/  LEA.HI.X.SX32 R21, R15, UR17, 0x1, P5 ;  /* 0x000000110f157c11 */ /* 0x000fe4000a8f0eff */
[----:B------:R-:W-:-:S02]  /*1ea0*/  LEA.HI.X.SX32 R15, R24, UR17, 0x1, P2 ;  /* 0x00000011180f7c11 */ /* 0x000fc400090f0eff */
[----:B------:R-:W-:Y:S02]  /*1eb0*/  CS2R R24, SRZ ;  /* 0x0000000000187805 */ /* 0x000fe4000001ff00 */
[----:B------:R-:W-:Y:S02]  /*1ec0*/  LEA.HI.X.SX32 R97, R12, UR17, 0x1, P0 ;  /* 0x000000110c617c11 */ /* 0x000fe400080f0eff */
[----:B------:R-:W-:Y:S02]  /*1ed0*/  LEA.HI.X.SX32 R19, R13, UR17, 0x1, P4 ;  /* 0x000000110d137c11 */ /* 0x000fe4000a0f0eff */
[----:B------:R-:W-:Y:S02]  /*1ee0*/  LEA.HI.X.SX32 R23, R23, UR17, 0x1, P3 ;  /* 0x0000001117177c11 */ /* 0x000fe400098f0eff */
[----:B------:R-:W-:Y:S01]  /*1ef0*/  LEA.HI.X.SX32 R89, R3, UR17, 0x1, P1 ;  /* 0x0000001103597c11 */ /* 0x000fe200088f0eff */
[----:B------:R-:W-:-:S12]  /*1f00*/  UIADD3.64 UR16, UR8, 0x80, URZ ;  /* 0x0000008008107897 */ /* 0x000fd8000fffe03f */
.L_x_1:
[C---:B------:R-:W-:Y:S01]  /*1f10*/  ISETP.GT.AND P0, PT, R114.reuse, 0x2, PT ;  /* 0x000000027200780c */ /* 0x040fe20003f04270 */
[--C-:B------:R-:W-:Y:S01]  /*1f20*/  IMAD.MOV.U32 R3, RZ, RZ, R187.reuse ;  /* 0x000000ffff037224 */ /* 0x100fe200078e00bb */
[----:B------:R-:W-:Y:S01]  /*1f30*/  PRMT R187, RZ, 0x7610, R187 ;  /* 0x00007610ffbb7816 */ /* 0x000fe200000000bb */
[----:B------:R-:W0:Y:S01]  /*1f40*/  LDC R229, c[0x0][0x238] ;  /* 0x00008e00ffe57b82 */ /* 0x000e220000000800 */
[C---:B------:R-:W-:Y:S01]  /*1f50*/  ISETP.GT.AND P1, PT, R114.reuse, 0x3, PT ;  /* 0x000000037200780c */ /* 0x040fe20003f24270 */
[--C-:B------:R-:W-:Y:S01]  /*1f60*/  IMAD.WIDE R4, R153, 0x2, R2.reuse ;  /* 0x0000000299047825 */ /* 0x100fe200078e0202 */
[C---:B------:R-:W-:Y:S02]  /*1f70*/  ISETP.GT.AND P2, PT, R114.reuse, 0x6, PT ;  /* 0x000000067200780c */ /* 0x040fe40003f44270 */
[C---:B------:R-:W-:Y:S01]  /*1f80*/  ISETP.GT.AND P3, PT, R114.reuse, 0x7, PT ;  /* 0x000000077200780c */ /* 0x040fe20003f64270 */
[----:B------:R-:W-:Y:S01]  /*1f90*/  IMAD.WIDE R6, R155, 0x2, R2 ;  /* 0x000000029b067825 */ /* 0x000fe200078e0202 */
[----:B------:R-:W-:-:S02]  /*1fa0*/  ISETP.GT.AND P4, PT, R114, 0x8, PT ;  /* 0x000000087200780c */ /* 0x000fc40003f84270 */
[----:B------:R-:W-:Y:S01]  /*1fb0*/  PRMT R197, RZ, 0x7610, R197 ;  /* 0x00007610ffc57816 */ /* 0x000fe200000000c5 */
[----:B------:R1:W2:Y:S01]  /*1fc0*/  @P0 LDG.E.U16 R187, desc[UR14][R4.64] ;  /* 0x0000000e04bb0981 */ /* 0x0002a2000c1e1500 */
[C---:B------:R-:W-:Y:S01]  /*1fd0*/  ISETP.GT.AND P0, PT, R114.reuse, 0x4, PT ;  /* 0x000000047200780c */ /* 0x040fe20003f04270 */
[----:B------:R-:W-:Y:S01]  /*1fe0*/  IMAD.WIDE R8, R161, 0x2, R2 ;  /* 0x00000002a1087825 */ /* 0x000fe200078e0202 */
[----:B------:R-:W-:Y:S02]  /*1ff0*/  PRMT R207, RZ, 0x7610, R207 ;  /* 0x00007610ffcf7816 */ /* 0x000fe400000000cf */
[----:B------:R3:W4:Y:S01]  /*2000*/  @P1 LDG.E.U16 R197, desc[UR14][R6.64] ;  /* 0x0000000e06c51981 */ /* 0x000722000c1e1500 */
[----:B------:R-:W-:Y:S01]  /*2010*/  PRMT R138, RZ, 0x7610, R138 ;  /* 0x00007610ff8a7816 */ /* 0x000fe2000000008a */
[----:B------:R-:W-:Y:S01]  /*2020*/  IMAD.WIDE R10, R163, 0x2, R2 ;  /* 0x00000002a30a7825 */ /* 0x000fe200078e0202 */
[----:B------:R-:W-:Y:S02]  /*2030*/  PRMT R195, RZ, 0x7610, R195 ;  /* 0x00007610ffc37816 */ /* 0x000fe400000000c3 */
[----:B------:R-:W-:Y:S01]  /*2040*/  PRMT R132, RZ, 0x7610, R132 ;  /* 0x00007610ff847816 */ /* 0x000fe20000000084 */
[----:B-1----:R-:W-:Y:S01]  /*2050*/  IMAD.WIDE R4, R157, 0x2, R2 ;  /* 0x000000029d047825 */ /* 0x002fe200078e0202 */
[C---:B------:R-:W-:Y:S01]  /*2060*/  ISETP.GT.AND P1, PT, R114.reuse, 0x5, PT ;  /* 0x000000057200780c */ /* 0x040fe20003f24270 */
[----:B------:R-:W5:Y:S01]  /*2070*/  @P2 LDG.E.U16 R138, desc[UR14][R8.64] ;  /* 0x0000000e088a2981 */ /* 0x000f62000c1e1500 */
[----:B------:R-:W-:Y:S01]  /*2080*/  PRMT R201, RZ, 0x7610, R201 ;  /* 0x00007610ffc97816 */ /* 0x000fe200000000c9 */
[--C-:B------:R-:W-:Y:S01]  /*2090*/  IMAD.WIDE R12, R165, 0x2, R2.reuse ;  /* 0x00000002a50c7825 */ /* 0x100fe200078e0202 */
[C---:B------:R-:W-:Y:S01]  /*20a0*/  ISETP.GT.AND P2, PT, R114.reuse, 0xb, PT ;  /* 0x0000000b7200780c */ /* 0x040fe20003f44270 */
[----:B------:R1:W5:Y:S01]  /*20b0*/  @P0 LDG.E.U16 R207, desc[UR14][R4.64] ;  /* 0x0000000e04cf0981 */ /* 0x000362000c1e1500 */
[----:B------:R-:W-:Y:S01]  /*20c0*/  ISETP.GT.AND P0, PT, R114, 0x9, PT ;  /* 0x000000097200780c */ /* 0x000fe20003f04270 */
[----:B---3--:R-:W-:-:S02]  /*20d0*/  IMAD.WIDE R6, R159, 0x2, R2 ;  /* 0x000000029f067825 */ /* 0x008fc400078e0202 */
[----:B------:R3:W5:Y:S01]  /*20e0*/  @P3 LDG.E.U16 R195, desc[UR14][R10.64] ;  /* 0x0000000e0ac33981 */ /* 0x000762000c1e1500 */
[----:B------:R-:W-:-:S03]  /*20f0*/  ISETP.GT.AND P3, PT, R114, 0xc, PT ;  /* 0x0000000c7200780c */ /* 0x000fc60003f64270 */
[----:B------:R0:W2:Y:S01]  /*2100*/  @P4 LDG.E.U16 R132, desc[UR14][R12.64] ;  /* 0x0000000e0c844981 */ /* 0x0000a2000c1e1500 */
[C---:B------:R-:W-:Y:S01]  /*2110*/  ISETP.GT.AND P4, PT, R114.reuse, 0xd, PT ;  /* 0x0000000d7200780c */ /* 0x040fe20003f84270 */
[----:B-1----:R-:W-:Y:S01]  /*2120*/  IMAD.WIDE R4, R167, 0x2, R2 ;  /* 0x00000002a7047825 */ /* 0x002fe200078e0202 */
[----:B------:R-:W-:Y:S01]  /*2130*/  PRMT R116, RZ, 0x7610, R116 ;  /* 0x00007610ff747816 */ /* 0x000fe20000000074 */
[----:B------:R1:W5:Y:S01]  /*2140*/  @P1 LDG.E.U16 R201, desc[UR14][R6.64] ;  /* 0x0000000e06c91981 */ /* 0x000362000c1e1500 */
[----:B------:R-:W-:Y:S01]  /*2150*/  PRMT R203, RZ, 0x7610, R203 ;  /* 0x00007610ffcb7816 */ /* 0x000fe200000000cb */
[----:B------:R-:W-:Y:S01]  /*2160*/  IMAD.WIDE R8, R171, 0x2, R2 ;  /* 0x00000002ab087825 */ /* 0x000fe200078e0202 */
[----:B------:R-:W-:Y:S02]  /*2170*/  PRMT R205, RZ, 0x7610, R205 ;  /* 0x00007610ffcd7816 */ /* 0x000fe400000000cd */
[----:B------:R-:W-:Y:S01]  /*2180*/  PRMT R199, RZ, 0x7610, R199 ;  /* 0x00007610ffc77816 */ /* 0x000fe200000000c7 */
[--C-:B---3--:R-:W-:Y:S01]  /*2190*/  IMAD.WIDE R10, R173, 0x2, R2.reuse ;  /* 0x00000002ad0a7825 */ /* 0x108fe200078e0202 */
[C---:B------:R-:W-:Y:S01]  /*21a0*/  ISETP.GT.AND P1, PT, R114.reuse, 0xa, PT ;  /* 0x0000000a7200780c */ /* 0x040fe20003f24270 */
[----:B------:R3:W4:Y:S02]  /*21b0*/  @P0 LDG.E.U16 R116, desc[UR14][R4.64] ;  /* 0x0000000e04740981 */ /* 0x000724000c1e1500 */
[----:B0-----:R-:W-:Y:S01]  /*21c0*/  IMAD.WIDE R12, R175, 0x2, R2 ;  /* 0x00000002af0c7825 */ /* 0x001fe200078e0202 */
[C---:B------:R-:W-:Y:S01]  /*21d0*/  ISETP.GT.AND P0, PT, R114.reuse, 0xe, PT ;  /* 0x0000000e7200780c */ /* 0x040fe20003f04270 */
[----:B------:R0:W5:Y:S01]  /*21e0*/  @P2 LDG.E.U16 R203, desc[UR14][R8.64] ;  /* 0x0000000e08cb2981 */ /* 0x000162000c1e1500 */
[----:B------:R-:W-:-:S03]  /*21f0*/  ISETP.GT.AND P2, PT, R114, 0x10, PT ;  /* 0x000000107200780c */ /* 0x000fc60003f44270 */
[----:B------:R0:W5:Y:S01]  /*2200*/  @P3 LDG.E.U16 R205, desc[UR14][R10.64] ;  /* 0x0000000e0acd3981 */ /* 0x000162000c1e1500 */
[----:B------:R-:W-:-:S03]  /*2210*/  ISETP.GT.AND P3, PT, R114, 0x11, PT ;  /* 0x000000117200780c */ /* 0x000fc60003f64270 */
[----:B------:R0:W5:Y:S01]  /*2220*/  @P4 LDG.E.U16 R199, desc[UR14][R12.64] ;  /* 0x0000000e0cc74981 */ /* 0x000162000c1e1500 */
[C---:B------:R-:W-:Y:S01]  /*2230*/  ISETP.GT.AND P4, PT, R114.reuse, 0x12, PT ;  /* 0x000000127200780c */ /* 0x040fe20003f84270 */
[----:B-1----:R-:W-:Y:S01]  /*2240*/  IMAD.WIDE R6, R169, 0x2, R2 ;  /* 0x00000002a9067825 */ /* 0x002fe200078e0202 */
[----:B------:R-:W-:Y:S02]  /*2250*/  PRMT R189, RZ, 0x7610, R189 ;  /* 0x00007610ffbd7816 */ /* 0x000fe400000000bd */
[----:B------:R-:W-:Y:S01]  /*2260*/  PRMT R0, RZ, 0x7610, R0 ;  /* 0x00007610ff007816 */ /* 0x000fe20000000000 */
[----:B---3--:R-:W-:Y:S01]  /*2270*/  IMAD.WIDE R4, R177, 0x2, R2 ;  /* 0x00000002b1047825 */ /* 0x008fe200078e0202 */
[----:B------:R-:W-:Y:S02]  /*2280*/  PRMT R134, RZ, 0x7610, R134 ;  /* 0x00007610ff867816 */ /* 0x000fe40000000086 */
[----:B------:R1:W3:Y:S01]  /*2290*/  @P1 LDG.E.U16 R189, desc[UR14][R6.64] ;  /* 0x0000000e06bd1981 */ /* 0x0002e2000c1e1500 */
[----:B------:R-:W-:Y:S01]  /*22a0*/  PRMT R136, RZ, 0x7610, R136 ;  /* 0x00007610ff887816 */ /* 0x000fe20000000088 */
[----:B0-----:R-:W-:Y:S01]  /*22b0*/  IMAD.WIDE R8, R181, 0x2, R2 ;  /* 0x00000002b5087825 */ /* 0x001fe200078e0202 */
[----:B------:R-:W-:Y:S01]  /*22c0*/  PRMT R191, RZ, 0x7610, R191 ;  /* 0x00007610ffbf7816 */ /* 0x000fe200000000bf */
[----:B------:R0:W5:Y:S01]  /*22d0*/  @P0 LDG.E.U16 R0, desc[UR14][R4.64] ;  /* 0x0000000e04000981 */ /* 0x000162000c1e1500 */
[----:B------:R-:W-:Y:S01]  /*22e0*/  ISETP.GT.AND P1, PT, R114, 0xf, PT ;  /* 0x0000000f7200780c */ /* 0x000fe20003f24270 */
[----:B------:R-:W-:-:S04]  /*22f0*/  IMAD.WIDE R10, R183, 0x2, R2 ;  /* 0x00000002b70a7825 */ /* 0x000fc800078e0202 */
[----:B------:R-:W-:Y:S01]  /*2300*/  IMAD.WIDE R12, R185, 0x2, R2 ;  /* 0x00000002b90c7825 */ /* 0x000fe200078e0202 */
[----:B------:R0:W4:Y:S01]  /*2310*/  @P2 LDG.E.U16 R134, desc[UR14][R8.64] ;  /* 0x0000000e08862981 */ /* 0x000122000c1e1500 */
[C---:B------:R-:W-:Y:S02]  /*2320*/  ISETP.GT.AND P0, PT, R114.reuse, 0x13, PT ;  /* 0x000000137200780c */ /* 0x040fe40003f04270 */
[C---:B------:R-:W-:Y:S01]  /*2330*/  ISETP.GT.AND P2, PT, R114.reuse, 0x15, PT ;  /* 0x000000157200780c */ /* 0x040fe20003f44270 */
[----:B------:R0:W3:Y:S01]  /*2340*/  @P3 LDG.E.U16 R136, desc[UR14][R10.64] ;  /* 0x0000000e0a883981 */ /* 0x0000e2000c1e1500 */
[----:B------:R-:W-:-:S03]  /*2350*/  ISETP.GT.AND P3, PT, R114, 0x16, PT ;  /* 0x000000167200780c */ /* 0x000fc60003f64270 */
[----:B------:R0:W5:Y:S01]  /*2360*/  @P4 LDG.E.U16 R191, desc[UR14][R12.64] ;  /* 0x0000000e0cbf4981 */ /* 0x000162000c1e1500 */
[C---:B------:R-:W-:Y:S01]  /*2370*/  ISETP.GT.AND P4, PT, R114.reuse, 0x17, PT ;  /* 0x000000177200780c */ /* 0x040fe20003f84270 */
[----:B-1----:R-:W-:Y:S01]  /*2380*/  IMAD.WIDE R6, R179, 0x2, R2 ;  /* 0x00000002b3067825 */ /* 0x002fe200078e0202 */
[----:B------:R-:W-:Y:S02]  /*2390*/  PRMT R193, RZ, 0x7610, R193 ;  /* 0x00007610ffc17816 */ /* 0x000fe400000000c1 */
[----:B------:R-:W-:Y:S01]  /*23a0*/  PRMT R217, RZ, 0x7610, R217 ;  /* 0x00007610ffd97816 */ /* 0x000fe200000000d9 */
[----:B0-----:R-:W-:Y:S01]  /*23b0*/  IMAD.WIDE R4, R143, 0x2, R2 ;  /* 0x000000028f047825 */ /* 0x001fe200078e0202 */
[----:B------:R-:W-:Y:S02]  /*23c0*/  PRMT R213, RZ, 0x7610, R213 ;  /* 0x00007610ffd57816 */ /* 0x000fe400000000d5 */
[----:B------:R0:W5:Y:S01]  /*23d0*/  @P1 LDG.E.U16 R193, desc[UR14][R6.64] ;  /* 0x0000000e06c11981 */ /* 0x000162000c1e1500 */
[----:B------:R-:W-:Y:S01]  /*23e0*/  PRMT R140, RZ, 0x7610, R140 ;  /* 0x00007610ff8c7816 */ /* 0x000fe2000000008c */
[----:B------:R-:W-:Y:S01]  /*23f0*/  IMAD.WIDE R8, R139, 0x2, R2 ;  /* 0x000000028b087825 */ /* 0x000fe200078e0202 */
[----:B------:R-:W-:Y:S01]  /*2400*/  PRMT R211, RZ, 0x7610, R211 ;  /* 0x00007610ffd37816 */ /* 0x000fe200000000d3 */
[----:B------:R1:W5:Y:S01]  /*2410*/  @P0 LDG.E.U16 R217, desc[UR14][R4.64] ;  /* 0x0000000e04d90981 */ /* 0x000362000c1e1500 */
[----:B------:R-:W-:Y:S01]  /*2420*/  ISETP.GT.AND P1, PT, R114, 0x14, PT ;  /* 0x000000147200780c */ /* 0x000fe20003f24270 */
[----:B------:R-:W-:-:S04]  /*2430*/  IMAD.WIDE R10, R137, 0x2, R2 ;  /* 0x00000002890a7825 */ /* 0x000fc800078e0202 */
[----:B------:R-:W-:Y:S01]  /*2440*/  IMAD.WIDE R12, R141, 0x2, R2 ;  /* 0x000000028d0c7825 */ /* 0x000fe200078e0202 */
[----:B------:R1:W5:Y:S01]  /*2450*/  @P2 LDG.E.U16 R213, desc[UR14][R8.64] ;  /* 0x0000000e08d52981 */ /* 0x000362000c1e1500 */
[C---:B------:R-:W-:Y:S02]  /*2460*/  ISETP.GT.AND P0, PT, R114.reuse, 0x18, PT ;  /* 0x000000187200780c */ /* 0x040fe40003f04270 */
[C---:B------:R-:W-:Y:S01]  /*2470*/  ISETP.GT.AND P2, PT, R114.reuse, 0x1a, PT ;  /* 0x0000001a7200780c */ /* 0x040fe20003f44270 */
[----:B------:R1:W5:Y:S01]  /*2480*/  @P3 LDG.E.U16 R140, desc[UR14][R10.64] ;  /* 0x0000000e0a8c3981 */ /* 0x000362000c1e1500 */
[----:B------:R-:W-:-:S03]  /*2490*/  ISETP.GT.AND P3, PT, R114, 0x1b, PT ;  /* 0x0000001b7200780c */ /* 0x000fc60003f64270 */
[----:B------:R1:W5:Y:S01]  /*24a0*/  @P4 LDG.E.U16 R211, desc[UR14][R12.64] ;  /* 0x0000000e0cd34981 */ /* 0x000362000c1e1500 */
[C---:B------:R-:W-:Y:S01]  /*24b0*/  ISETP.GT.AND P4, PT, R114.reuse, 0x1c, PT ;  /* 0x0000001c7200780c */ /* 0x040fe20003f84270 */
[----:B0-----:R-:W-:Y:S01]  /*24c0*/  IMAD.WIDE R6, R115, 0x2, R2 ;  /* 0x0000000273067825 */ /* 0x001fe200078e0202 */
[----:B------:R-:W-:Y:S02]  /*24d0*/  PRMT R215, RZ, 0x7610, R215 ;  /* 0x00007610ffd77816 */ /* 0x000fe400000000d7 */
[----:B------:R-:W-:Y:S01]  /*24e0*/  PRMT R142, RZ, 0x7610, R142 ;  /* 0x00007610ff8e7816 */ /* 0x000fe2000000008e */
[----:B-1----:R-:W-:Y:S01]  /*24f0*/  IMAD.WIDE R4, R133, 0x2, R2 ;  /* 0x0000000285047825 */ /* 0x002fe200078e0202 */
[----:B------:R-:W-:Y:S02]  /*2500*/  PRMT R219, RZ, 0x7610, R219 ;  /* 0x00007610ffdb7816 */ /* 0x000fe400000000db */
[----:B------:R0:W5:Y:S01]  /*2510*/  @P1 LDG.E.U16 R215, desc[UR14][R6.64] ;  /* 0x0000000e06d71981 */ /* 0x000162000c1e1500 */
[----:B------:R-:W-:Y:S01]  /*2520*/  PRMT R221, RZ, 0x7610, R221 ;  /* 0x00007610ffdd7816 */ /* 0x000fe200000000dd */
[----:B------:R-:W-:Y:S01]  /*2530*/  IMAD.WIDE R8, R129, 0x2, R2 ;  /* 0x0000000281087825 */ /* 0x000fe200078e0202 */
[----:B------:R-:W-:Y:S01]  /*2540*/  PRMT R223, RZ, 0x7610, R223 ;  /* 0x00007610ffdf7816 */ /* 0x000fe200000000df */
[----:B------:R1:W3:Y:S01]  /*2550*/  @P0 LDG.E.U16 R142, desc[UR14][R4.64] ;  /* 0x0000000e048e0981 */ /* 0x0002e2000c1e1500 */
[----:B------:R-:W-:Y:S01]  /*2560*/  ISETP.GT.AND P1, PT, R114, 0x19, PT ;  /* 0x000000197200780c */ /* 0x000fe20003f24270 */
[----:B------:R-:W-:-:S04]  /*2570*/  IMAD.WIDE R10, R135, 0x2, R2 ;  /* 0x00000002870a7825 */ /* 0x000fc800078e0202 */
[--C-:B------:R-:W-:Y:S01]  /*2580*/  IMAD.WIDE R12, R125, 0x2, R2.reuse ;  /* 0x000000027d0c7825 */ /* 0x100fe200078e0202 */
[----:B------:R1:W5:Y:S01]  /*2590*/  @P2 LDG.E.U16 R219, desc[UR14][R8.64] ;  /* 0x0000000e08db2981 */ /* 0x000362000c1e1500 */
[C---:B------:R-:W-:Y:S02]  /*25a0*/  ISETP.GT.AND P2, PT, R114.reuse, 0x1, PT ;  /* 0x000000017200780c */ /* 0x040fe40003f44270 */
[C---:B------:R-:W-:Y:S01]  /*25b0*/  ISETP.GT.AND P5, PT, R114.reuse, 0x1f, PT ;  /* 0x0000001f7200780c */ /* 0x040fe20003fa4270 */
[----:B------:R1:W5:Y:S01]  /*25c0*/  @P3 LDG.E.U16 R221, desc[UR14][R10.64] ;  /* 0x0000000e0add3981 */ /* 0x000362000c1e1500 */
[C---:B------:R-:W-:Y:S02]  /*25d0*/  ISETP.GT.AND P3, PT, R114.reuse, 0x1d, PT ;  /* 0x0000001d7200780c */ /* 0x040fe40003f64270 */
[C---:B------:R-:W-:Y:S01]  /*25e0*/  ISETP.GT.AND P0, PT, R114.reuse, RZ, PT ;  /* 0x000000ff7200720c */ /* 0x040fe20003f04270 */
[----:B------:R-:W5:Y:S01]  /*25f0*/  @P4 LDG.E.U16 R223, desc[UR14][R12.64] ;  /* 0x0000000e0cdf4981 */ /* 0x000f62000c1e1500 */
[----:B------:R-:W-:Y:S01]  /*2600*/  ISETP.GT.AND P4, PT, R114, 0x1e, PT ;  /* 0x0000001e7200780c */ /* 0x000fe20003f84270 */
[----:B0-----:R-:W-:Y:S01]  /*2610*/  IMAD.WIDE R6, R131, 0x2, R2 ;  /* 0x0000000283067825 */ /* 0x001fe200078e0202 */
[----:B------:R-:W-:-:S02]  /*2620*/  PRMT R144, RZ, 0x7610, R144 ;  /* 0x00007610ff907816 */ /* 0x000fc40000000090 */
[----:B------:R-:W-:Y:S01]  /*2630*/  PRMT R146, RZ, 0x7610, R146 ;  /* 0x00007610ff927816 */ /* 0x000fe20000000092 */
[----:B-1----:R-:W-:Y:S01]  /*2640*/  IMAD.WIDE R4, R123, 0x2, R2 ;  /* 0x000000027b047825 */ /* 0x002fe200078e0202 */
[----:B------:R-:W-:Y:S02]  /*2650*/  PRMT R227, RZ, 0x7610, R227 ;  /* 0x00007610ffe37816 */ /* 0x000fe400000000e3 */
[----:B------:R0:W5:Y:S01]  /*2660*/  @P1 LDG.E.U16 R144, desc[UR14][R6.64] ;  /* 0x0000000e06901981 */ /* 0x000162000c1e1500 */
[----:B------:R-:W-:Y:S01]  /*2670*/  PRMT R148, RZ, 0x7610, R148 ;  /* 0x00007610ff947816 */ /* 0x000fe20000000094 */
[----:B------:R-:W-:Y:S01]  /*2680*/  IMAD.WIDE R8, R127, 0x2, R2 ;  /* 0x000000027f087825 */ /* 0x000fe200078e0202 */
[----:B------:R-:W-:Y:S01]  /*2690*/  PRMT R225, RZ, 0x7610, R225 ;  /* 0x00007610ffe17816 */ /* 0x000fe200000000e1 */
[----:B------:R1:W5:Y:S01]  /*26a0*/  @P3 LDG.E.U16 R227, desc[UR14][R4.64] ;  /* 0x0000000e04e33981 */ /* 0x000362000c1e1500 */
[----:B------:R-:W-:Y:S01]  /*26b0*/  PRMT R150, RZ, 0x7610, R150 ;  /* 0x00007610ff967816 */ /* 0x000fe20000000096 */
[----:B------:R-:W-:-:S03]  /*26c0*/  IMAD.WIDE R10, R229, 0x2, R2 ;  /* 0x00000002e50a7825 */ /* 0x000fc600078e0202 */
[----:B------:R-:W5:Y:S01]  /*26d0*/  @P5 LDG.E.U16 R225, desc[UR14][R8.64] ;  /* 0x0000000e08e15981 */ /* 0x000f62000c1e1500 */
[----:B0-----:R-:W-:-:S03]  /*26e0*/  IMAD.WIDE R6, R121, 0x2, R2 ;  /* 0x0000000279067825 */ /* 0x001fc600078e0202 */
[----:B------:R-:W5:Y:S04]  /*26f0*/  @P2 LDG.E.U16 R146, desc[UR14][R10.64] ;  /* 0x0000000e0a922981 */ /* 0x000f68000c1e1500 */
[----:B------:R0:W5:Y:S04]  /*2700*/  @P4 LDG.E.U16 R148, desc[UR14][R6.64] ;  /* 0x0000000e06944981 */ /* 0x000168000c1e1500 */
[----:B------:R-:W5:Y:S01]  /*2710*/  @P0 LDG.E.U16 R150, desc[UR14][R2.64] ;  /* 0x0000000e02960981 */ /* 0x000f62000c1e1500 */
[----:B------:R-:W-:Y:S01]  /*2720*/  BAR.SYNC.DEFER_BLOCKING 0x0 ;  /* 0x0000000000007b1d */ /* 0x000fe20000010000 */
[----:B------:R-:W-:Y:S01]  /*2730*/  ISETP.GE.AND P1, PT, R147, R114, PT ;  /* 0x000000729300720c */ /* 0x000fe20003f26270 */
[----:B-1----:R-:W-:-:S02]  /*2740*/  IMAD.MOV.U32 R4, RZ, RZ, R88 ;  /* 0x000000ffff047224 */ /* 0x002fc400078e0058 */
[----:B------:R-:W-:Y:S01]  /*2750*/  IMAD.MOV.U32 R5, RZ, RZ, R89 ;  /* 0x000000ffff057224 */ /* 0x000fe200078e0059 */
[----:B------:R-:W-:Y:S01]  /*2760*/  PRMT R229, RZ, 0x7610, R229 ;  /* 0x00007610ffe57816 */ /* 0x000fe200000000e5 */
[----:B------:R-:W-:Y:S01]  /*2770*/  IMAD.WIDE R12, R117, 0x2, R4 ;  /* 0x00000002750c7825 */ /* 0x000fe200078e0204 */
[----:B------:R-:W-:-:S03]  /*2780*/  PRMT R231, RZ, 0x7610, R231 ;  /* 0x00007610ffe77816 */ /* 0x000fc600000000e7 */
[----:B0-----:R-:W-:Y:S02]  /*2790*/  IMAD.MOV.U32 R6, RZ, RZ, R18 ;  /* 0x000000ffff067224 */ /* 0x001fe400078e0012 */
[----:B------:R-:W-:Y:S02]  /*27a0*/  IMAD.MOV.U32 R7, RZ, RZ, R19 ;  /* 0x000000ffff077224 */ /* 0x000fe400078e0013 */
[----:B------:R-:W-:Y:S02]  /*27b0*/  IMAD.MOV.U32 R8, RZ, RZ, R16 ;  /* 0x000000ffff087224 */ /* 0x000fe400078e0010 */
[----:B------:R-:W-:Y:S02]  /*27c0*/  IMAD.MOV.U32 R9, RZ, RZ, R17 ;  /* 0x000000ffff097224 */ /* 0x000fe400078e0011 */
[----:B------:R-:W-:Y:S02]  /*27d0*/  IMAD.MOV.U32 R10, RZ, RZ, R20 ;  /* 0x000000ffff0a7224 */ /* 0x000fe400078e0014 */
[----:B------:R-:W-:Y:S01]  /*27e0*/  IMAD.MOV.U32 R11, RZ, RZ, R21 ;  /* 0x000000ffff0b7224 */ /* 0x000fe200078e0015 */
[----:B------:R0:W5:Y:S01]  /*27f0*/  @!P1 LDG.E.U16 R229, desc[UR14][R12.64] ;  /* 0x0000000e0ce59981 */ /* 0x000162000c1e1500 */
[----:B------:R-:W-:Y:S01]  /*2800*/  PRMT R233, RZ, 0x7610, R233 ;  /* 0x00007610ffe97816 */ /* 0x000fe200000000e9 */
[----:B------:R-:W-:Y:S01]  /*2810*/  IMAD.WIDE R16, R117, 0x2, R14 ;  /* 0x0000000275107825 */ /* 0x000fe200078e020e */
[----:B------:R-:W-:-:S02]  /*2820*/  PRMT R235, RZ, 0x7610, R235 ;  /* 0x00007610ffeb7816 */ /* 0x000fc400000000eb */
[----:B------:R-:W-:Y:S01]  /*2830*/  PRMT R237, RZ, 0x7610, R237 ;  /* 0x00007610ffed7816 */ /* 0x000fe200000000ed */
[C---:B------:R-:W-:Y:S01]  /*2840*/  IMAD.WIDE R20, R117.reuse, 0x2, R10 ;  /* 0x0000000275147825 */ /* 0x040fe200078e020a */
[----:B------:R-:W-:Y:S01]  /*2850*/  PRMT R239, RZ, 0x7610, R239 ;  /* 0x00007610ffef7816 */ /* 0x000fe200000000ef */
[----:B------:R1:W5:Y:S02]  /*2860*/  @!P1 LDG.E.U16 R231, desc[UR14][R16.64] ;  /* 0x0000000e10e79981 */ /* 0x000364000c1e1500 */
[----:B0-----:R-:W-:Y:S02]  /*2870*/  IMAD.MOV.U32 R12, RZ, RZ, R22 ;  /* 0x000000ffff0c7224 */ /* 0x001fe400078e0016 */
[----:B------:R-:W-:Y:S01]  /*2880*/  IMAD.MOV.U32 R13, RZ, RZ, R23 ;  /* 0x000000ffff0d7224 */ /* 0x000fe200078e0017 */
[----:B------:R0:W5:Y:S01]  /*2890*/  @!P1 LDG.E.U16 R235, desc[UR14][R20.64] ;  /* 0x0000000e14eb9981 */ /* 0x000162000c1e1500 */
[----:B------:R-:W-:-:S04]  /*28a0*/  IMAD.WIDE R22, R117, 0x2, R8 ;  /* 0x0000000275167825 */ /* 0x000fc800078e0208 */
[C---:B------:R-:W-:Y:S01]  /*28b0*/  IMAD.WIDE R18, R117.reuse, 0x2, R12 ;  /* 0x0000000275127825 */ /* 0x040fe200078e020c */
[----:B------:R-:W5:Y:S03]  /*28c0*/  @!P1 LDG.E.U16 R237, desc[UR14][R22.64] ;  /* 0x0000000e16ed9981 */ /* 0x000f66000c1e1500 */
[----:B------:R-:W-:Y:S01]  /*28d0*/  IMAD.WIDE R88, R117, 0x2, R6 ;  /* 0x0000000275587825 */ /* 0x000fe200078e0206 */
[----:B------:R0:W5:Y:S03]  /*28e0*/  @!P1 LDG.E.U16 R233, desc[UR14][R18.64] ;  /* 0x0000000e12e99981 */ /* 0x000166000c1e1500 */
[----:B-1----:R-:W-:Y:S01]  /*28f0*/  IMAD.MOV.U32 R16, RZ, RZ, R94 ;  /* 0x000000ffff107224 */ /* 0x002fe200078e005e */
[----:B------:R1:W5:Y:S01]  /*2900*/  @!P1 LDG.E.U16 R239, desc[UR14][R88.64] ;  /* 0x0000000e58ef9981 */ /* 0x000362000c1e1500 */
[----:B------:R-:W-:-:S02]  /*2910*/  IMAD.MOV.U32 R17, RZ, RZ, R95 ;  /* 0x000000ffff117224 */ /* 0x000fc400078e005f */
[----:B0-----:R-:W-:Y:S02]  /*2920*/  IMAD.MOV.U32 R20, RZ, RZ, R92 ;  /* 0x000000ffff147224 */ /* 0x001fe400078e005c */
[----:B------:R-:W-:Y:S02]  /*2930*/  IMAD.MOV.U32 R21, RZ, RZ, R93 ;  /* 0x000000ffff157224 */ /* 0x000fe400078e005d */
[----:B------:R-:W-:Y:S02]  /*2940*/  IMAD.MOV.U32 R18, RZ, RZ, R90 ;  /* 0x000000ffff127224 */ /* 0x000fe400078e005a */
[----:B------:R-:W-:Y:S02]  /*2950*/  IMAD.MOV.U32 R19, RZ, RZ, R91 ;  /* 0x000000ffff137224 */ /* 0x000fe400078e005b */
[----:B------:R-:W-:Y:S02]  /*2960*/  IMAD.MOV.U32 R22, RZ, RZ, R98 ;  /* 0x000000ffff167224 */ /* 0x000fe400078e0062 */
[----:B------:R-:W-:-:S02]  /*2970*/  IMAD.MOV.U32 R23, RZ, RZ, R99 ;  /* 0x000000ffff177224 */ /* 0x000fc400078e0063 */
[----:B-1----:R-:W-:Y:S02]  /*2980*/  IMAD.MOV.U32 R88, RZ, RZ, R96 ;  /* 0x000000ffff587224 */ /* 0x002fe400078e0060 */
[----:B------:R-:W-:Y:S01]  /*2990*/  IMAD.MOV.U32 R89, RZ, RZ, R97 ;  /* 0x000000ffff597224 */ /* 0x000fe200078e0061 */
[----:B------:R-:W-:Y:S01]  /*29a0*/  PRMT R241, RZ, 0x7610, R241 ;  /* 0x00007610fff17816 */ /* 0x000fe200000000f1 */
[C---:B------:R-:W-:Y:S01]  /*29b0*/  IMAD.WIDE R92, R117.reuse, 0x2, R22 ;  /* 0x00000002755c7825 */ /* 0x040fe200078e0216 */
[----:B------:R-:W-:Y:S02]  /*29c0*/  PRMT R245, RZ, 0x7610, R245 ;  /* 0x00007610fff57816 */ /* 0x000fe400000000f5 */
[----:B------:R-:W-:Y:S01]  /*29d0*/  PRMT R249, RZ, 0x7610, R249 ;  /* 0x00007610fff97816 */ /* 0x000fe200000000f9 */
[C---:B------:R-:W-:Y:S01]  /*29e0*/  IMAD.WIDE R90, R117.reuse, 0x2, R88 ;  /* 0x00000002755a7825 */ /* 0x040fe200078e0258 */
[----:B------:R-:W-:Y:S02]  /*29f0*/  PRMT R152, RZ, 0x7610, R152 ;  /* 0x00007610ff987816 */ /* 0x000fe40000000098 */
[----:B------:R-:W-:Y:S01]  /*2a00*/  PRMT R156, RZ, 0x7610, R156 ;  /* 0x00007610ff9c7816 */ /* 0x000fe2000000009c */
[C---:B------:R-:W-:Y:S01]  /*2a10*/  IMAD.WIDE R94, R117.reuse, 0x2, R20 ;  /* 0x00000002755e7825 */ /* 0x040fe200078e0214 */
[----:B------:R0:W5:Y:S03]  /*2a20*/  @!P1 LDG.E.U16 R241, desc[UR14][R90.64] ;  /* 0x0000000e5af19981 */ /* 0x000166000c1e1500 */
[C---:B------:R-:W-:Y:S01]  /*2a30*/  IMAD.WIDE R96, R117.reuse, 0x2, R18 ;  /* 0x0000000275607825 */ /* 0x040fe200078e0212 */
[----:B------:R1:W5:Y:S03]  /*2a40*/  @!P1 LDG.E.U16 R245, desc[UR14][R92.64] ;  /* 0x0000000e5cf59981 */ /* 0x000366000c1e1500 */
[----:B------:R-:W-:Y:S01]  /*2a50*/  IMAD.WIDE R98, R117, 0x2, R16 ;  /* 0x0000000275627825 */ /* 0x000fe200078e0210 */
[----:B------:R1:W5:Y:S03]  /*2a60*/  @!P1 LDG.E.U16 R249, desc[UR14][R94.64] ;  /* 0x0000000e5ef99981 */ /* 0x000366000c1e1500 */
[----:B0-----:R-:W-:Y:S01]  /*2a70*/  IMAD.MOV.U32 R90, RZ, RZ, R106 ;  /* 0x000000ffff5a7224 */ /* 0x001fe200078e006a */
[----:B------:R0:W5:Y:S01]  /*2a80*/  @!P1 LDG.E.U16 R152, desc[UR14][R96.64] ;  /* 0x0000000e60989981 */ /* 0x000162000c1e1500 */
[----:B------:R-:W-:-:S02]  /*2a90*/  IMAD.MOV.U32 R91, RZ, RZ, R107 ;  /* 0x000000ffff5b7224 */ /* 0x000fc400078e006b */
[----:B-1----:R-:W-:Y:S01]  /*2aa0*/  IMAD.MOV.U32 R92, RZ, RZ, R208 ;  /* 0x000000ffff5c7224 */ /* 0x002fe200078e00d0 */
[----:B------:R1:W5:Y:S01]  /*2ab0*/  @!P1 LDG.E.U16 R156, desc[UR14][R98.64] ;  /* 0x0000000e629c9981 */ /* 0x000362000c1e1500 */
[----:B------:R-:W-:Y:S02]  /*2ac0*/  IMAD.MOV.U32 R93, RZ, RZ, R209 ;  /* 0x000000ffff5d7224 */ /* 0x000fe400078e00d1 */
[----:B------:R-:W-:Y:S02]  /*2ad0*/  IMAD.MOV.U32 R94, RZ, RZ, R104 ;  /* 0x000000ffff5e7224 */ /* 0x000fe400078e0068 */
[----:B------:R-:W-:Y:S02]  /*2ae0*/  IMAD.MOV.U32 R95, RZ, RZ, R105 ;  /* 0x000000ffff5f7224 */ /* 0x000fe400078e0069 */
[----:B0-----:R-:W-:Y:S02]  /*2af0*/  IMAD.MOV.U32 R96, RZ, RZ, R102 ;  /* 0x000000ffff607224 */ /* 0x001fe400078e0066 */
        /* <DEDUP_REMOVED lines=8> */
[----:B------:R-:W-:Y:S01]  /*2b80*/  PRMT R154, RZ, 0x7610, R154 ;  /* 0x00007610ff9a7816 */ /* 0x000fe2000000009a */
[----:B------:R-:W5:Y:S01]  /*2b90*/  @!P1 LDG.E.U16 R243, desc[UR14][R100.64] ;  /* 0x0000000e64f39981 */ /* 0x000f62000c1e1500 */
[----:B------:R-:W-:Y:S01]  /*2ba0*/  PRMT R158, RZ, 0x7610, R158 ;  /* 0x00007610ff9e7816 */ /* 0x000fe2000000009e */
[----:B------:R-:W-:-:S02]  /*2bb0*/  IMAD.WIDE R104, R117, 0x2, R98 ;  /* 0x0000000275687825 */ /* 0x000fc400078e0262 */
[----:B------:R-:W5:Y:S02]  /*2bc0*/  @!P1 LDG.E.U16 R247, desc[UR14][R102.64] ;  /* 0x0000000e66f79981 */ /* 0x000f64000c1e1500 */
[C---:B------:R-:W-:Y:S02]  /*2bd0*/  IMAD.WIDE R106, R117.reuse, 0x2, R90 ;  /* 0x00000002756a7825 */ /* 0x040fe400078e025a */
[----:B------:R-:W5:Y:S02]  /*2be0*/  @!P1 LDG.E.U16 R251, desc[UR14][R104.64] ;  /* 0x0000000e68fb9981 */ /* 0x000f64000c1e1500 */
[----:B------:R-:W-:Y:S02]  /*2bf0*/  IMAD.WIDE R208, R117, 0x2, R94 ;  /* 0x0000000275d07825 */ /* 0x000fe400078e025e */
[----:B------:R-:W5:Y:S04]  /*2c00*/  @!P1 LDG.E.U16 R154, desc[UR14][R106.64] ;  /* 0x0000000e6a9a9981 */ /* 0x000f68000c1e1500 */
[----:B------:R-:W5:Y:S04]  /*2c10*/  @!P1 LDG.E.U16 R158, desc[UR14][R208.64] ;  /* 0x0000000ed09e9981 */ /* 0x000f68000c1e1500 */
[----:B--2---:R-:W-:Y:S04]  /*2c20*/  STS.U16 [R111+UR12+0x400], R132 ;  /* 0x000400846f007988 */ /* 0x004fe8000800040c */
[----:B----4-:R-:W-:Y:S04]  /*2c30*/  STS.U16 [R111+UR12+0x800], R134 ;  /* 0x000800866f007988 */ /* 0x010fe8000800040c */
[----:B---3--:R-:W-:Y:S04]  /*2c40*/  STS.U16 [R111+UR12+0xc00], R142 ;  /* 0x000c008e6f007988 */ /* 0x008fe8000800040c */
[----:B-----5:R-:W-:Y:S04]  /*2c50*/  STS.U16 [R111+UR12], R150 ;  /* 0x000000966f007988 */ /* 0x020fe8000800040c */
[----:B------:R-:W-:Y:S04]  /*2c60*/  STS.U16 [R151+UR12+0x80], R146 ;  /* 0x0000809297007988 */ /* 0x000fe8000800040c */
[----:B------:R-:W-:Y:S04]  /*2c70*/  STS.U16 [R151+UR12+0x480], R116 ;  /* 0x0004807497007988 */ /* 0x000fe8000800040c */
[----:B------:R-:W-:Y:S04]  /*2c80*/  STS.U16 [R151+UR12+0x880], R136 ;  /* 0x0008808897007988 */ /* 0x000fe8000800040c */
[----:B------:R-:W-:Y:S04]  /*2c90*/  STS.U16 [R151+UR12+0xc80], R144 ;  /* 0x000c809097007988 */ /* 0x000fe8000800040c */
[----:B------:R0:W-:Y:S04]  /*2ca0*/  STS.U16 [R130+UR12+0x100], R187 ;  /* 0x000100bb82007988 */ /* 0x0001e8000800040c */
        /* <DEDUP_REMOVED lines=38> */
[----:B------:R1:W-:Y:S01]  /*2f10*/  STS.U16 [R120+UR12+0x2f00], R158 ;  /* 0x002f009e78007988 */ /* 0x0003e2000800040c */
[----:B------:R2:W-:Y:S06]  /*2f20*/  MEMBAR.ALL.CTA ;  /* 0x0000000000007992 */ /* 0x0005ec0000008000 */
[----:B--2---:R-:W2:Y:S01]  /*2f30*/  FENCE.VIEW.ASYNC.S ;  /* 0x00000000000073c6 */ /* 0x004ea20000000000 */
[----:B------:R-:W-:Y:S01]  /*2f40*/  R2UR UR4, R113 ;  /* 0x00000000710472ca */ /* 0x000fe200000e0000 */
[----:B--2---:R-:W-:Y:S06]  /*2f50*/  BAR.SYNC.DEFER_BLOCKING 0x0 ;  /* 0x0000000000007b1d */ /* 0x004fec0000010000 */
[----:B------:R-:W-:Y:S01]  /*2f60*/  UMOV UR5, 0x40000040 ;  /* 0x4000004000057882 */ /* 0x000fe20000000000 */
[----:B------:R-:W-:-:S06]  /*2f70*/  WARPGROUP.ARRIVE ;  /* 0x00000000000079c5 */ /* 0x000fcc0000000000 */
[----:B------:R-:W-:Y:S01]  /*2f80*/  HGMMA.64x64x16.F32.BF16 R56, gdesc[UR4].tnspA, R56 ;  /* 0x20e00000043879f0 */ /* 0x000fe20008701838 */
[----:B------:R-:W-:Y:S01]  /*2f90*/  UMOV UR18, UR6 ;  /* 0x0000000600127c82 */ /* 0x000fe20008000000 */
[----:B------:R-:W-:Y:S02]  /*2fa0*/  UMOV UR19, UR7 ;  /* 0x0000000700137c82 */ /* 0x000fe40008000000 */
[----:B------:R-:W-:Y:S04]  /*2fb0*/  HGMMA.64x64x16.F32.BF16 R56, gdesc[UR8].tnspA, R56 ;  /* 0x20e00000083879f0 */ /* 0x000fe80008701838 */
[----:B------:R-:W-:Y:S01]  /*2fc0*/  HGMMA.64x64x16.F32.BF16 R24, gdesc[UR16].tnspA, R24 ;  /* 0x20e00000101879f0 */ /* 0x000fe20008701818 */
[----:B------:R-:W-:Y:S01]  /*2fd0*/  UMOV UR22, UR10 ;  /* 0x0000000a00167c82 */ /* 0x000fe20008000000 */
[----:B------:R-:W-:Y:S01]  /*2fe0*/  UMOV UR23, UR11 ;  /* 0x0000000b00177c82 */ /* 0x000fe20008000000 */
[----:B------:R-:W-:-:S05]  /*2ff0*/  VIADD R118, R118, 0xffffffff ;  /* 0xffffffff76767836 */ /* 0x000fca0000000000 */
[----:B------:R-:W-:Y:S01]  /*3000*/  ISETP.NE.U32.AND P0, PT, R118, RZ, PT ;  /* 0x000000ff7600720c */ /* 0x000fe20003f05070 */
[----:B------:R-:W-:Y:S01]  /*3010*/  HGMMA.64x64x16.F32.BF16 R24, gdesc[UR20].tnspA, R24, gsb0 ;  /* 0x20e00000141879f0 */ /* 0x000fe20008001818 */
[----:B------:R-:W-:-:S04]  /*3020*/  IMAD.WIDE R20, R145, 0x2, R20 ;  /* 0x0000000291147825 */ /* 0x000fc800078e0214 */
        /* <DEDUP_REMOVED lines=9> */
[----:B------:R-:W-:Y:S02]  /*30c0*/  IMAD.MOV.U32 R92, RZ, RZ, R20 ;  /* 0x000000ffff5c7224 */ /* 0x000fe400078e0014 */
[----:B------:R-:W-:Y:S02]  /*30d0*/  IMAD.MOV.U32 R93, RZ, RZ, R21 ;  /* 0x000000ffff5d7224 */ /* 0x000fe400078e0015 */
[----:B------:R-:W-:-:S04]  /*30e0*/  IMAD.WIDE R96, R145, 0x2, R88 ;  /* 0x0000000291607825 */ /* 0x000fc800078e0258 */
[----:B------:R-:W-:-:S04]  /*30f0*/  IMAD.WIDE R18, R145, 0x2, R6 ;  /* 0x0000000291127825 */ /* 0x000fc800078e0206 */
[----:B------:R-:W-:-:S04]  /*3100*/  IMAD.WIDE R16, R145, 0x2, R8 ;  /* 0x0000000291107825 */ /* 0x000fc800078e0208 */
[----:B------:R-:W-:-:S04]  /*3110*/  IMAD.WIDE R20, R145, 0x2, R10 ;  /* 0x0000000291147825 */ /* 0x000fc800078e020a */
[----:B------:R-:W-:-:S04]  /*3120*/  IMAD.WIDE R22, R145, 0x2, R12 ;  /* 0x0000000291167825 */ /* 0x000fc800078e020c */
[----:B------:R-:W-:-:S04]  /*3130*/  IMAD.WIDE R14, R145, 0x2, R14 ;  /* 0x00000002910e7825 */ /* 0x000fc800078e020e */
[----:B------:R-:W-:-:S04]  /*3140*/  IMAD.WIDE R88, R145, 0x2, R4 ;  /* 0x0000000291587825 */ /* 0x000fc800078e0204 */
[----:B0-----:R-:W-:Y:S01]  /*3150*/  IMAD.MOV.U32 R187, RZ, RZ, R3 ;  /* 0x000000ffffbb7224 */ /* 0x001fe200078e0003 */
[----:B------:R-:W-:Y:S02]  /*3160*/  WARPGROUP.DEPBAR.LE gsb0, 0x0 ;  /* 0x00008000000079c5 */ /* 0x000fe40000010000 */
[----:B------:R-:W-:Y:S01]  /*3170*/  VIADD R114, R114, 0xffffffe0 ;  /* 0xffffffe072727836 */ /* 0x000fe20000000000 */
[----:B-1----:R-:W-:Y:S06]  /*3180*/  @P0 BRA `(.L_x_1) ;  /* 0xffffffec00600947 */ /* 0x002fec000383ffff */
[----:B------:R-:W-:Y:S02]  /*3190*/  F2FP.BF16.F32.PACK_AB R55, R55, R54 ;  /* 0x000000363737723e */ /* 0x000fe400000010ff */
[----:B------:R-:W-:Y:S02]  /*31a0*/  F2FP.BF16.F32.PACK_AB R51, R51, R50 ;  /* 0x000000323333723e */ /* 0x000fe400000010ff */
[----:B------:R-:W-:Y:S02]  /*31b0*/  F2FP.BF16.F32.PACK_AB R47, R47, R46 ;  /* 0x0000002e2f2f723e */ /* 0x000fe400000010ff */
[----:B------:R-:W-:Y:S02]  /*31c0*/  F2FP.BF16.F32.PACK_AB R43, R43, R42 ;  /* 0x0000002a2b2b723e */ /* 0x000fe400000010ff */
[----:B------:R-:W-:Y:S02]  /*31d0*/  F2FP.BF16.F32.PACK_AB R39, R39, R38 ;  /* 0x000000262727723e */ /* 0x000fe400000010ff */
[----:B------:R-:W-:-:S02]  /*31e0*/  F2FP.BF16.F32.PACK_AB R35, R35, R34 ;  /* 0x000000222323723e */ /* 0x000fc400000010ff */
        /* <DEDUP_REMOVED lines=25> */
[----:B------:R-:W-:-:S07]  /*3380*/  F2FP.BF16.F32.PACK_AB R8, R57, R56 ;  /* 0x000000383908723e */ /* 0x000fce00000010ff */
.L_x_0:
[----:B------:R-:W0:Y:S01]  /*3390*/  S2R R12, SR_TID.X ;  /* 0x00000000000c7919 */ /* 0x000e220000002100 */
[----:B------:R-:W-:Y:S01]  /*33a0*/  ULDC.64 UR6, c[0x0][0x228] ;  /* 0x00008a0000067ab9 */ /* 0x000fe20000000a00 */
[C-C-:B------:R-:W-:Y:S01]  /*33b0*/  LOP3.LUT R17, R110.reuse, 0x1, R109.reuse, 0xfe, !PT ;  /* 0x000000016e117812 */ /* 0x140fe200078efe6d */
[----:B------:R-:W-:Y:S01]  /*33c0*/  ULDC UR4, c[0x0][0x244] ;  /* 0x0000910000047ab9 */ /* 0x000fe20000000800 */
[--C-:B------:R-:W-:Y:S02]  /*33d0*/  LOP3.LUT R16, R110, 0x2, R109.reuse, 0xfe, !PT ;  /* 0x000000026e107812 */ /* 0x100fe400078efe6d */
[----:B------:R-:W-:Y:S01]  /*33e0*/  ISETP.GE.AND P0, PT, R108, UR6, PT ;  /* 0x000000066c007c0c */ /* 0x000fe2000bf06270 */
[----:B------:R-:W-:Y:S01]  /*33f0*/  ULDC UR6, c[0x0][0x248] ;  /* 0x0000920000067ab9 */ /* 0x000fe20000000800 */
[----:B------:R-:W-:Y:S02]  /*3400*/  LOP3.LUT R15, R110, 0x3, R109, 0xfe, !PT ;  /* 0x000000036e0f7812 */ /* 0x000fe400078efe6d */
[----:B------:R-:W-:-:S02]  /*3410*/  ISETP.LT.AND P2, PT, R17, UR7, !P0 ;  /* 0x0000000711007c0c */ /* 0x000fc4000c741270 */
[----:B------:R-:W-:Y:S02]  /*3420*/  ISETP.LT.AND P1, PT, R16, UR7, !P0 ;  /* 0x0000000710007c0c */ /* 0x000fe4000c721270 */
[--C-:B------:R-:W-:Y:S02]  /*3430*/  LOP3.LUT R14, R110, 0x4, R109.reuse, 0xfe, !PT ;  /* 0x000000046e0e7812 */ /* 0x100fe400078efe6d */
[----:B------:R-:W-:Y:S02]  /*3440*/  ISETP.LT.AND P4, PT, R15, UR7, !P0 ;  /* 0x000000070f007c0c */ /* 0x000fe4000c781270 */
[----:B------:R-:W-:Y:S02]  /*3450*/  ISETP.LT.AND P3, PT, R14, UR7, !P0 ;  /* 0x000000070e007c0c */ /* 0x000fe4000c761270 */
[C---:B------:R-:W-:Y:S02]  /*3460*/  LOP3.LUT R0, R110.reuse, R109, RZ, 0xfc, !PT ;  /* 0x0000006d6e007212 */ /* 0x040fe400078efcff */
[----:B------:R-:W-:-:S02]  /*3470*/  LOP3.LUT R117, R110, 0x5, R109, 0xfe, !PT ;  /* 0x000000056e757812 */ /* 0x000fc400078efe6d */
[----:B------:R-:W-:Y:S02]  /*3480*/  ISETP.LT.AND P5, PT, R0, UR7, !P0 ;  /* 0x0000000700007c0c */ /* 0x000fe4000c7a1270 */
[C-C-:B------:R-:W-:Y:S02]  /*3490*/  LOP3.LUT R116, R110.reuse, 0x6, R109.reuse, 0xfe, !PT ;  /* 0x000000066e747812 */ /* 0x140fe400078efe6d */
[C-C-:B------:R-:W-:Y:S02]  /*34a0*/  LOP3.LUT R115, R110.reuse, 0x7, R109.reuse, 0xfe, !PT ;  /* 0x000000076e737812 */ /* 0x140fe400078efe6d */
[--C-:B------:R-:W-:Y:S01]  /*34b0*/  LOP3.LUT R114, R110, 0x8, R109.reuse, 0xfe, !PT ;  /* 0x000000086e727812 */ /* 0x100fe200078efe6d */
[----:B0-----:R-:W-:Y:S01]  /*34c0*/  IMAD.SHL.U32 R3, R12, 0x40, RZ ;  /* 0x000000400c037824 */ /* 0x001fe200078e00ff */
[--C-:B------:R-:W-:Y:S01]  /*34d0*/  LOP3.LUT R113, R110, 0x9, R109.reuse, 0xfe, !PT ;  /* 0x000000096e717812 */ /* 0x100fe200078efe6d */
[----:B------:R-:W-:Y:S01]  /*34e0*/  IMAD.SHL.U32 R2, R12, 0x10, RZ ;  /* 0x000000100c027824 */ /* 0x000fe200078e00ff */
[----:B------:R-:W-:-:S02]  /*34f0*/  LOP3.LUT R112, R110, 0xa, R109, 0xfe, !PT ;  /* 0x0000000a6e707812 */ /* 0x000fc400078efe6d */
[----:B------:R-:W-:Y:S01]  /*3500*/  LOP3.LUT R13, R3, 0x400, RZ, 0xc0, !PT ;  /* 0x00000400030d7812 */ /* 0x000fe200078ec0ff */
[----:B------:R-:W-:Y:S01]  /*3510*/  IMAD.SHL.U32 R3, R12, 0x8, RZ ;  /* 0x000000080c037824 */ /* 0x000fe200078e00ff */
[----:B------:R-:W-:Y:S02]  /*3520*/  LOP3.LUT R2, R2, 0xf0, RZ, 0xc0, !PT ;  /* 0x000000f002027812 */ /* 0x000fe400078ec0ff */
[----:B------:R-:W-:Y:S02]  /*3530*/  LOP3.LUT R12, R12, 0x7f, RZ, 0xc0, !PT ;  /* 0x0000007f0c0c7812 */ /* 0x000fe400078ec0ff */
[----:B------:R-:W-:Y:S02]  /*3540*/  IADD3 R2, R13, UR12, R2 ;  /* 0x0000000c0d027c10 */ /* 0x000fe4000fffe002 */
[----:B------:R-:W-:Y:S02]  /*3550*/  LOP3.LUT R3, R3, 0x300, RZ, 0xc0, !PT ;  /* 0x0000030003037812 */ /* 0x000fe400078ec0ff */
[----:B------:R-:W-:-:S02]  /*3560*/  LOP3.LUT R111, R110, 0xb, R109, 0xfe, !PT ;  /* 0x0000000b6e6f7812 */ /* 0x000fc400078efe6d */
[--C-:B------:R-:W-:Y:S01]  /*3570*/  LOP3.LUT R107, R110, 0xc, R109.reuse, 0xfe, !PT ;  /* 0x0000000c6e6b7812 */ /* 0x100fe200078efe6d */
[----:B------:R-:W-:Y:S01]  /*3580*/  IMAD.IADD R59, R3, 0x1, R2 ;  /* 0x00000001033b7824 */ /* 0x000fe200078e0202 */
[----:B------:R-:W-:Y:S01]  /*3590*/  BAR.SYNC.DEFER_BLOCKING 0x0 ;  /* 0x0000000000007b1d */ /* 0x000fe20000010000 */
[----:B------:R-:W-:Y:S01]  /*35a0*/  LEA R3, R12, UR12, 0x4 ;  /* 0x0000000c0c037c11 */ /* 0x000fe2000f8e20ff */
[----:B------:R-:W-:Y:S01]  /*35b0*/  IMAD R2, R108, UR4, RZ ;  /* 0x000000046c027c24 */ /* 0x000fe2000f8e02ff */
[C-C-:B------:R-:W-:Y:S02]  /*35c0*/  LOP3.LUT R106, R110.reuse, 0xd, R109.reuse, 0xfe, !PT ;  /* 0x0000000d6e6a7812 */ /* 0x140fe400078efe6d */
[C-C-:B------:R-:W-:Y:S01]  /*35d0*/  LOP3.LUT R105, R110.reuse, 0xe, R109.reuse, 0xfe, !PT ;  /* 0x0000000e6e697812 */ /* 0x140fe200078efe6d */
[----:B------:R-:W-:Y:S01]  /*35e0*/  ULDC.64 UR4, c[0x0][0x220] ;  /* 0x0000880000047ab9 */ /* 0x000fe20000000a00 */
[C-C-:B------:R-:W-:Y:S02]  /*35f0*/  LOP3.LUT R104, R110.reuse, 0xf, R109.reuse, 0xfe, !PT ;  /* 0x0000000f6e687812 */ /* 0x140fe400078efe6d */
[----:B------:R-:W-:-:S02]  /*3600*/  LOP3.LUT R103, R110, 0x10, R109, 0xfe, !PT ;  /* 0x000000106e677812 */ /* 0x000fc400078efe6d */
[C-C-:B------:R-:W-:Y:S02]  /*3610*/  LOP3.LUT R102, R110.reuse, 0x11, R109.reuse, 0xfe, !PT ;  /* 0x000000116e667812 */ /* 0x140fe400078efe6d */
[C-C-:B------:R-:W-:Y:S02]  /*3620*/  LOP3.LUT R101, R110.reuse, 0x12, R109.reuse, 0xfe, !PT ;  /* 0x000000126e657812 */ /* 0x140fe400078efe6d */
[C-C-:B------:R-:W-:Y:S02]  /*3630*/  LOP3.LUT R100, R110.reuse, 0x13, R109.reuse, 0xfe, !PT ;  /* 0x000000136e647812 */ /* 0x140fe400078efe6d */
[C-C-:B------:R-:W-:Y:S02]  /*3640*/  LOP3.LUT R99, R110.reuse, 0x14, R109.reuse, 0xfe, !PT ;  /* 0x000000146e637812 */ /* 0x140fe400078efe6d */
[C-C-:B------:R-:W-:Y:S02]  /*3650*/  LOP3.LUT R98, R110.reuse, 0x15, R109.reuse, 0xfe, !PT ;  /* 0x000000156e627812 */ /* 0x140fe400078efe6d */
[----:B------:R-:W-:-:S02]  /*3660*/  LOP3.LUT R97, R110, 0x16, R109, 0xfe, !PT ;  /* 0x000000166e617812 */ /* 0x000fc400078efe6d */
[C-C-:B------:R-:W-:Y:S01]  /*3670*/  LOP3.LUT R96, R110.reuse, 0x17, R109.reuse, 0xfe, !PT ;  /* 0x000000176e607812 */ /* 0x140fe200078efe6d */
[----:B------:R-:W-:Y:S01]  /*3680*/  STSM.16.M88.4 [R59], R8 ;  /* 0x000000083b007844 */ /* 0x000fe20000000200 */
[C-C-:B------:R-:W-:Y:S02]  /*3690*/  LOP3.LUT R95, R110.reuse, 0x18, R109.reuse, 0xfe, !PT ;  /* 0x000000186e5f7812 */ /* 0x140fe400078efe6d */
[C-C-:B------:R-:W-:Y:S01]  /*36a0*/  LOP3.LUT R94, R110.reuse, 0x19, R109.reuse, 0xfe, !PT ;  /* 0x000000196e5e7812 */ /* 0x140fe200078efe6d */
[----:B------:R-:W-:Y:S01]  /*36b0*/  BAR.SYNC.DEFER_BLOCKING 0x0 ;  /* 0x0000000000007b1d */ /* 0x000fe20000010000 */
[C-C-:B------:R-:W-:Y:S02]  /*36c0*/  LOP3.LUT R93, R110.reuse, 0x1a, R109.reuse, 0xfe, !PT ;  /* 0x0000001a6e5d7812 */ /* 0x140fe400078efe6d */
        /* <DEDUP_REMOVED lines=8> */
[C-C-:B------:R-:W-:Y:S02]  /*3750*/  LOP3.LUT R84, R110.reuse, 0x23, R109.reuse, 0xfe, !PT ;  /* 0x000000236e547812 */ /* 0x140fe400078efe6d */
[C-C-:B------:R-:W-:Y:S02]  /*3760*/  LOP3.LUT R83, R110.reuse, 0x24, R109.reuse, 0xfe, !PT ;  /* 0x000000246e537812 */ /* 0x140fe400078efe6d */
[C-C-:B------:R-:W-:Y:S01]  /*3770*/  LOP3.LUT R82, R110.reuse, 0x25, R109.reuse, 0xfe, !PT ;  /* 0x000000256e527812 */ /* 0x140fe200078efe6d */
[----:B------:R-:W0:Y:S01]  /*3780*/  LDS.128 R28, [R3] ;  /* 0x00000000031c7984 */ /* 0x000e220000000c00 */
[C-C-:B------:R-:W-:Y:S02]  /*3790*/  LOP3.LUT R81, R110.reuse, 0x26, R109.reuse, 0xfe, !PT ;  /* 0x000000266e517812 */ /* 0x140fe400078efe6d */
[C-C-:B------:R-:W-:Y:S01]  /*37a0*/  LOP3.LUT R80, R110.reuse, 0x27, R109.reuse, 0xfe, !PT ;  /* 0x000000276e507812 */ /* 0x140fe200078efe6d */
[----:B------:R-:W-:Y:S01]  /*37b0*/  BAR.SYNC.DEFER_BLOCKING 0x0 ;  /* 0x0000000000007b1d */ /* 0x000fe20000010000 */
        /* <DEDUP_REMOVED lines=9> */
[C-C-:B------:R-:W-:Y:S02]  /*3850*/  LOP3.LUT R70, R110.reuse, 0x31, R109.reuse, 0xfe, !PT ;  /* 0x000000316e467812 */ /* 0x140fe400078efe6d */
[C-C-:B------:R-:W-:Y:S02]  /*3860*/  LOP3.LUT R69, R110.reuse, 0x32, R109.reuse, 0xfe, !PT ;  /* 0x000000326e457812 */ /* 0x140fe400078efe6d */
[C-C-:B------:R-:W-:Y:S01]  /*3870*/  LOP3.LUT R68, R110.reuse, 0x33, R109.reuse, 0xfe, !PT ;  /* 0x000000336e447812 */ /* 0x140fe200078efe6d */
[----:B------:R1:W-:Y:S01]  /*3880*/  STSM.16.M88.4 [R59], R4 ;  /* 0x000000043b007844 */ /* 0x0003e20000000200 */
[----:B------:R-:W-:-:S02]  /*3890*/  LOP3.LUT R67, R110, 0x34, R109, 0xfe, !PT ;  /* 0x000000346e437812 */ /* 0x000fc400078efe6d */
[C-C-:B------:R-:W-:Y:S01]  /*38a0*/  LOP3.LUT R66, R110.reuse, 0x35, R109.reuse, 0xfe, !PT ;  /* 0x000000356e427812 */ /* 0x140fe200078efe6d */
[----:B------:R-:W-:Y:S01]  /*38b0*/  BAR.SYNC.DEFER_BLOCKING 0x0 ;  /* 0x0000000000007b1d */ /* 0x000fe20000010000 */
[C-C-:B------:R-:W-:Y:S02]  /*38c0*/  LOP3.LUT R65, R110.reuse, 0x36, R109.reuse, 0xfe, !PT ;  /* 0x000000366e417812 */ /* 0x140fe400078efe6d */
[C-C-:B------:R-:W-:Y:S02]  /*38d0*/  LOP3.LUT R64, R110.reuse, 0x37, R109.reuse, 0xfe, !PT ;  /* 0x000000376e407812 */ /* 0x140fe400078efe6d */
[C-C-:B------:R-:W-:Y:S02]  /*38e0*/  LOP3.LUT R63, R110.reuse, 0x38, R109.reuse, 0xfe, !PT ;  /* 0x000000386e3f7812 */ /* 0x140fe400078efe6d */
[C-C-:B------:R-:W-:Y:S02]  /*38f0*/  LOP3.LUT R62, R110.reuse, 0x39, R109.reuse, 0xfe, !PT ;  /* 0x000000396e3e7812 */ /* 0x140fe400078efe6d */
[----:B------:R-:W-:-:S02]  /*3900*/  LOP3.LUT R61, R110, 0x3a, R109, 0xfe, !PT ;  /* 0x0000003a6e3d7812 */ /* 0x000fc400078efe6d */
[--C-:B------:R-:W-:Y:S01]  /*3910*/  LOP3.LUT R60, R110, 0x3b, R109.reuse, 0xfe, !PT ;  /* 0x0000003b6e3c7812 */ /* 0x100fe200078efe6d */
[----:B-1----:R-:W-:Y:S01]  /*3920*/  IMAD R5, R0, UR6, RZ ;  /* 0x0000000600057c24 */ /* 0x002fe2000f8e02ff */
[----:B------:R-:W-:Y:S02]  /*3930*/  LEA R0, P6, R2, UR4, 0x1 ;  /* 0x0000000402007c11 */ /* 0x000fe4000f8c08ff */
[--C-:B------:R-:W-:Y:S02]  /*3940*/  LOP3.LUT R58, R110, 0x3c, R109.reuse, 0xfe, !PT ;  /* 0x0000003c6e3a7812 */ /* 0x100fe400078efe6d */
[----:B------:R-:W-:Y:S02]  /*3950*/  LEA.HI.X.SX32 R2, R2, UR5, 0x1, P6 ;  /* 0x0000000502027c11 */ /* 0x000fe4000b0f0eff */
[C-C-:B------:R-:W-:Y:S02]  /*3960*/  LOP3.LUT R57, R110.reuse, 0x3d, R109.reuse, 0xfe, !PT ;  /* 0x0000003d6e397812 */ /* 0x140fe400078efe6d */
[----:B------:R-:W-:-:S02]  /*3970*/  LOP3.LUT R56, R110, 0x3e, R109, 0xfe, !PT ;  /* 0x0000003e6e387812 */ /* 0x000fc400078efe6d */
[----:B------:R-:W-:Y:S01]  /*3980*/  LOP3.LUT R109, R110, 0x3f, R109, 0xfe, !PT ;  /* 0x0000003f6e6d7812 */ /* 0x000fe200078efe6d */
[----:B------:R-:W1:Y:S01]  /*3990*/  LDS.128 R24, [R3] ;  /* 0x0000000003187984 */ /* 0x000e620000000c00 */
[----:B------:R-:W-:Y:S06]  /*39a0*/  BAR.SYNC.DEFER_BLOCKING 0x0 ;  /* 0x0000000000007b1d */ /* 0x000fec0000010000 */
[----:B------:R2:W-:Y:S02]  /*39b0*/  STSM.16.M88.4 [R59], R32 ;  /* 0x000000203b007844 */ /* 0x0005e40000000200 */
[----:B------:R-:W-:Y:S01]  /*39c0*/  BAR.SYNC.DEFER_BLOCKING 0x0 ;  /* 0x0000000000007b1d */ /* 0x000fe20000010000 */
[C---:B--2---:R-:W-:Y:S01]  /*39d0*/  LEA R32, P6, R5.reuse, R0, 0x1 ;  /* 0x0000000005207211 */ /* 0x044fe200078c08ff */
[----:B------:R-:W-:-:S03]  /*39e0*/  VIADD R35, R5, UR6 ;  /* 0x0000000605237c36 */ /* 0x000fc60008000000 */
[----:B------:R-:W-:Y:S02]  /*39f0*/  LEA.HI.X.SX32 R33, R5, R2, 0x1, P6 ;  /* 0x0000000205217211 */ /* 0x000fe400030f0eff */
[C---:B------:R-:W-:Y:S01]  /*3a00*/  LEA R34, P6, R35.reuse, R0, 0x1 ;  /* 0x0000000023227211 */ /* 0x040fe200078c08ff */
[----:B------:R-:W2:Y:S01]  /*3a10*/  LDS.128 R20, [R3] ;  /* 0x0000000003147984 */ /* 0x000ea20000000c00 */
[----:B------:R-:W-:Y:S06]  /*3a20*/  BAR.SYNC.DEFER_BLOCKING 0x0 ;  /* 0x0000000000007b1d */ /* 0x000fec0000010000 */
[----:B------:R3:W-:Y:S02]  /*3a30*/  STSM.16.M88.4 [R59], R36 ;  /* 0x000000243b007844 */ /* 0x0007e40000000200 */
[----:B------:R-:W-:Y:S01]  /*3a40*/  BAR.SYNC.DEFER_BLOCKING 0x0 ;  /* 0x0000000000007b1d */ /* 0x000fe20000010000 */
[C---:B---3--:R-:W-:Y:S01]  /*3a50*/  VIADD R37, R35.reuse, UR6 ;  /* 0x0000000623257c36 */ /* 0x048fe20008000000 */
[----:B------:R-:W-:-:S03]  /*3a60*/  LEA.HI.X.SX32 R35, R35, R2, 0x1, P6 ;  /* 0x0000000223237211 */ /* 0x000fc600030f0eff */
[C---:B------:R-:W-:Y:S01]  /*3a70*/  VIADD R39, R37.reuse, UR6 ;  /* 0x0000000625277c36 */ /* 0x040fe20008000000 */
[----:B------:R-:W-:-:S04]  /*3a80*/  LEA R36, P6, R37, R0, 0x1 ;  /* 0x0000000025247211 */ /* 0x000fc800078c08ff */
[----:B------:R-:W-:Y:S02]  /*3a90*/  LEA.HI.X.SX32 R37, R37, R2, 0x1, P6 ;  /* 0x0000000225257211 */ /* 0x000fe400030f0eff */
[C---:B------:R-:W-:Y:S01]  /*3aa0*/  LEA R38, P6, R39.reuse, R0, 0x1 ;  /* 0x0000000027267211 */ /* 0x040fe200078c08ff */
[----:B------:R-:W3:Y:S01]  /*3ab0*/  LDS.128 R16, [R3] ;  /* 0x0000000003107984 */ /* 0x000ee20000000c00 */
[----:B------:R-:W-:Y:S06]  /*3ac0*/  BAR.SYNC.DEFER_BLOCKING 0x0 ;  /* 0x0000000000007b1d */ /* 0x000fec0000010000 */
[----:B------:R4:W-:Y:S02]  /*3ad0*/  STSM.16.M88.4 [R59], R40 ;  /* 0x000000283b007844 */ /* 0x0009e40000000200 */
[----:B------:R-:W-:Y:S01]  /*3ae0*/  BAR.SYNC.DEFER_BLOCKING 0x0 ;  /* 0x0000000000007b1d */ /* 0x000fe20000010000 */
[C---:B----4-:R-:W-:Y:S01]  /*3af0*/  VIADD R41, R39.reuse, UR6 ;  /* 0x0000000627297c36 */ /* 0x050fe20008000000 */
[----:B------:R-:W-:-:S02]  /*3b00*/  LEA.HI.X.SX32 R39, R39, R2, 0x1, P6 ;  /* 0x0000000227277211 */ /* 0x000fc400030f0eff */
[----:B0-----:R-:W-:Y:S01]  /*3b10*/  PRMT R40, R30, 0x7632, R40 ;  /* 0x000076321e287816 */ /* 0x001fe20000000028 */
[----:B------:R-:W-:Y:S01]  /*3b20*/  VIADD R43, R41, UR6 ;  /* 0x00000006292b7c36 */ /* 0x000fe20008000000 */
[----:B------:R-:W0:Y:S02]  /*3b30*/  LDS.128 R12, [R3] ;  /* 0x00000000030c7984 */ /* 0x000e240000000c00 */
[----:B------:R-:W-:Y:S06]  /*3b40*/  BAR.SYNC.DEFER_BLOCKING 0x0 ;  /* 0x0000000000007b1d */ /* 0x000fec0000010000 */
[----:B------:R-:W-:Y:S02]  /*3b50*/  STSM.16.M88.4 [R59], R44 ;  /* 0x0000002c3b007844 */ /* 0x000fe40000000200 */
[----:B------:R-:W-:Y:S06]  /*3b60*/  BAR.SYNC.DEFER_BLOCKING 0x0 ;  /* 0x0000000000007b1d */ /* 0x000fec0000010000 */
[----:B------:R-:W4:Y:S02]  /*3b70*/  LDS.128 R8, [R3] ;  /* 0x0000000003087984 */ /* 0x000f240000000c00 */
[----:B------:R-:W-:Y:S06]  /*3b80*/  BAR.SYNC.DEFER_BLOCKING 0x0 ;  /* 0x0000000000007b1d */ /* 0x000fec0000010000 */
[----:B------:R-:W-:Y:S02]  /*3b90*/  STSM.16.M88.4 [R59], R48 ;  /* 0x000000303b007844 */ /* 0x000fe40000000200 */
[----:B------:R-:W-:Y:S06]  /*3ba0*/  BAR.SYNC.DEFER_BLOCKING 0x0 ;  /* 0x0000000000007b1d */ /* 0x000fec0000010000 */
[----:B------:R-:W5:Y:S02]  /*3bb0*/  LDS.128 R4, [R3] ;  /* 0x0000000003047984 */ /* 0x000f640000000c00 */
[----:B------:R-:W-:Y:S06]  /*3bc0*/  BAR.SYNC.DEFER_BLOCKING 0x0 ;  /* 0x0000000000007b1d */ /* 0x000fec0000010000 */
[----:B------:R-:W-:Y:S02]  /*3bd0*/  STSM.16.M88.4 [R59], R52 ;  /* 0x000000343b007844 */ /* 0x000fe40000000200 */
[----:B------:R-:W-:Y:S06]  /*3be0*/  BAR.SYNC.DEFER_BLOCKING 0x0 ;  /* 0x0000000000007b1d */ /* 0x000fec0000010000 */
[----:B------:R1:W-:Y:S01]  /*3bf0*/  @P5 STG.E.U16 desc[UR14][R32.64], R28 ;  /* 0x0000001c20005986 */ /* 0x0003e2000c10150e */
[----:B------:R-:W-:-:S02]  /*3c00*/  ISETP.LT.AND P5, PT, R117, UR7, !P0 ;  /* 0x0000000775007c0c */ /* 0x000fc4000c7a1270 */
[----:B-1----:R-:W-:Y:S02]  /*3c10*/  PRMT R33, R28, 0x7632, R33 ;  /* 0x000076321c217816 */ /* 0x002fe40000000021 */
[----:B------:R-:W-:-:S03]  /*3c20*/  LEA R32, P6, R41, R0, 0x1 ;  /* 0x0000000029207211 */ /* 0x000fc600078c08ff */
[----:B------:R1:W-:Y:S01]  /*3c30*/  @P2 STG.E.U16 desc[UR14][R34.64], R33 ;  /* 0x0000002122002986 */ /* 0x0003e2000c10150e */
[----:B------:R-:W-:-:S03]  /*3c40*/  ISETP.LT.AND P2, PT, R116, UR7, !P0 ;  /* 0x0000000774007c0c */ /* 0x000fc6000c741270 */
[----:B------:R2:W-:Y:S01]  /*3c50*/  @P1 STG.E.U16 desc[UR14][R36.64], R29 ;  /* 0x0000001d24001986 */ /* 0x0005e2000c10150e */
[----:B------:R-:W-:Y:S02]  /*3c60*/  ISETP.LT.AND P1, PT, R115, UR7, !P0 ;  /* 0x0000000773007c0c */ /* 0x000fe4000c721270 */
[----:B-1----:R-:W-:Y:S02]  /*3c70*/  PRMT R35, R29, 0x7632, R35 ;  /* 0x000076321d237816 */ /* 0x002fe40000000023 */
[----:B------:R-:W-:Y:S02]  /*3c80*/  LEA.HI.X.SX32 R33, R41, R2, 0x1, P6 ;  /* 0x0000000229217211 */ /* 0x000fe400030f0eff */
[C---:B------:R-:W-:Y:S01]  /*3c90*/  LEA R34, P6, R43.reuse, R0, 0x1 ;  /* 0x000000002b227211 */ /* 0x040fe200078c08ff */
[----:B--2---:R-:W-:Y:S01]  /*3ca0*/  VIADD R29, R43, UR6 ;  /* 0x000000062b1d7c36 */ /* 0x004fe20008000000 */
[----:B------:R1:W-:Y:S01]  /*3cb0*/  @P4 STG.E.U16 desc[UR14][R38.64], R35 ;  /* 0x0000002326004986 */ /* 0x0003e2000c10150e */
[----:B------:R-:W-:-:S02]  /*3cc0*/  ISETP.LT.AND P4, PT, R114, UR7, !P0 ;  /* 0x0000000772007c0c */ /* 0x000fc4000c781270 */
[----:B------:R-:W-:Y:S01]  /*3cd0*/  VIADD R37, R29, UR6 ;  /* 0x000000061d257c36 */ /* 0x000fe20008000000 */
[----:B------:R2:W-:Y:S01]  /*3ce0*/  @P3 STG.E.U16 desc[UR14][R32.64], R30 ;  /* 0x0000001e20003986 */ /* 0x0005e2000c10150e */
[----:B------:R-:W-:Y:S02]  /*3cf0*/  ISETP.LT.AND P3, PT, R113, UR7, !P0 ;  /* 0x0000000771007c0c */ /* 0x000fe4000c761270 */
[----:B-1----:R-:W-:Y:S02]  /*3d00*/  LEA.HI.X.SX32 R35, R43, R2, 0x1, P6 ;  /* 0x000000022b237211 */ /* 0x002fe400030f0eff */
[----:B------:R-:W-:Y:S01]  /*3d10*/  LEA R28, P6, R29, R0, 0x1 ;  /* 0x000000001d1c7211 */ /* 0x000fe200078c08ff */
[----:B--2---:R-:W-:Y:S02]  /*3d20*/  VIADD R33, R37, UR6 ;  /* 0x0000000625217c36 */ /* 0x004fe40008000000 */
[----:B------:R1:W-:Y:S01]  /*3d30*/  @P5 STG.E.U16 desc[UR14][R34.64], R40 ;  /* 0x0000002822005986 */ /* 0x0003e2000c10150e */
[----:B------:R-:W-:-:S02]  /*3d40*/  LEA.HI.X.SX32 R29, R29, R2, 0x1, P6 ;  /* 0x000000021d1d7211 */ /* 0x000fc400030f0eff */
[----:B------:R-:W-:Y:S01]  /*3d50*/  LEA R36, P6, R37, R0, 0x1 ;  /* 0x0000000025247211 */ /* 0x000fe200078c08ff */
[----:B------:R-:W-:Y:S01]  /*3d60*/  VIADD R39, R33, UR6 ;  /* 0x0000000621277c36 */ /* 0x000fe20008000000 */
[----:B------:R-:W-:Y:S01]  /*3d70*/  PRMT R30, R31, 0x7632, R30 ;  /* 0x000076321f1e7816 */ /* 0x000fe2000000001e */
[----:B------:R2:W-:Y:S01]  /*3d80*/  @P2 STG.E.U16 desc[UR14][R28.64], R31 ;  /* 0x0000001f1c002986 */ /* 0x0005e2000c10150e */
[----:B------:R-:W-:Y:S01]  /*3d90*/  LEA.HI.X.SX32 R37, R37, R2, 0x1, P6 ;  /* 0x0000000225257211 */ /* 0x000fe200030f0eff */
[----:B------:R-:W-:Y:S01]  /*3da0*/  VIADD R41, R39, UR6 ;  /* 0x0000000627297c36 */ /* 0x000fe20008000000 */
[C---:B------:R-:W-:Y:S02]  /*3db0*/  LEA R32, P6, R33.reuse, R0, 0x1 ;  /* 0x0000000021207211 */ /* 0x040fe400078c08ff */
[----:B------:R-:W-:Y:S01]  /*3dc0*/  ISETP.LT.AND P5, PT, R112, UR7, !P0 ;  /* 0x0000000770007c0c */ /* 0x000fe2000c7a1270 */
[----:B------:R3:W-:Y:S01]  /*3dd0*/  @P1 STG.E.U16 desc[UR14][R36.64], R30 ;  /* 0x0000001e24001986 */ /* 0x0007e2000c10150e */
[----:B------:R-:W-:-:S02]  /*3de0*/  LEA.HI.X.SX32 R33, R33, R2, 0x1, P6 ;  /* 0x0000000221217211 */ /* 0x000fc400030f0eff */
[----:B-1----:R-:W-:Y:S02]  /*3df0*/  LEA R34, P6, R39, R0, 0x1 ;  /* 0x0000000027227211 */ /* 0x002fe400078c08ff */
[----:B------:R-:W-:Y:S01]  /*3e00*/  ISETP.LT.AND P2, PT, R111, UR7, !P0 ;  /* 0x000000076f007c0c */ /* 0x000fe2000c741270 */
[----:B--2---:R-:W-:Y:S01]  /*3e10*/  VIADD R31, R41, UR6 ;  /* 0x00000006291f7c36 */ /* 0x004fe20008000000 */
[----:B------:R-:W-:Y:S01]  /*3e20*/  LEA.HI.X.SX32 R35, R39, R2, 0x1, P6 ;  /* 0x0000000227237211 */ /* 0x000fe200030f0eff */
[----:B------:R1:W-:Y:S01]  /*3e30*/  @P4 STG.E.U16 desc[UR14][R32.64], R24 ;  /* 0x0000001820004986 */ /* 0x0003e2000c10150e */
[----:B------:R-:W-:Y:S02]  /*3e40*/  LEA R28, P6, R41, R0, 0x1 ;  /* 0x00000000291c7211 */ /* 0x000fe400078c08ff */
[----:B------:R-:W-:Y:S01]  /*3e50*/  ISETP.LT.AND P1, PT, R107, UR7, !P0 ;  /* 0x000000076b007c0c */ /* 0x000fe2000c721270 */
[----:B---3--:R-:W-:Y:S01]  /*3e60*/  VIADD R37, R31, UR6 ;  /* 0x000000061f257c36 */ /* 0x008fe20008000000 */
[----:B------:R-:W-:-:S02]  /*3e70*/  LEA.HI.X.SX32 R29, R41, R2, 0x1, P6 ;  /* 0x00000002291d7211 */ /* 0x000fc400030f0eff */
[----:B------:R-:W-:Y:S01]  /*3e80*/  LEA R30, P6, R31, R0, 0x1 ;  /* 0x000000001f1e7211 */ /* 0x000fe200078c08ff */
[----:B------:R-:W-:Y:S01]  /*3e90*/  VIADD R39, R37, UR6 ;  /* 0x0000000625277c36 */ /* 0x000fe20008000000 */
[----:B------:R-:W-:Y:S02]  /*3ea0*/  ISETP.LT.AND P4, PT, R106, UR7, !P0 ;  /* 0x000000076a007c0c */ /* 0x000fe4000c781270 */
[----:B------:R-:W-:Y:S02]  /*3eb0*/  LEA.HI.X.SX32 R31, R31, R2, 0x1, P6 ;  /* 0x000000021f1f7211 */ /* 0x000fe400030f0eff */
[----:B-1----:R-:W-:Y:S02]  /*3ec0*/  PRMT R33, R24, 0x7632, R33 ;  /* 0x0000763218217816 */ /* 0x002fe40000000021 */
[----:B------:R-:W-:Y:S02]  /*3ed0*/  LEA R32, P6, R37, R0, 0x1 ;  /* 0x0000000025207211 */ /* 0x000fe400078c08ff */
[----:B------:R-:W-:Y:S01]  /*3ee0*/  PRMT R36, R26, 0x7632, R36 ;  /* 0x000076321a247816 */ /* 0x000fe20000000024 */
        /* <DEDUP_REMOVED lines=13> */
[----:B-1----:R-:W-:Y:S01]  /*3fc0*/  LEA.HI.X.SX32 R35, R39, R2, 0x1, P6 ;  /* 0x0000000227237211 */ /* 0x002fe200030f0eff */
[----:B------:R-:W-:Y:S01]  /*3fd0*/  VIADD R31, R29, UR6 ;  /* 0x000000061d1f7c36 */ /* 0x000fe20008000000 */
[----:B------:R-:W-:Y:S02]  /*3fe0*/  LEA R24, P6, R25, R0, 0x1 ;  /* 0x0000000019187211 */ /* 0x000fe400078c08ff */
[----:B--2---:R-:W-:Y:S01]  /*3ff0*/  PRMT R26, R27, 0x7632, R26 ;  /* 0x000076321b1a7816 */ /* 0x004fe2000000001a */
[----:B------:R-:W-:Y:S01]  /*4000*/  VIADD R33, R31, UR6 ;  /* 0x000000061f217c36 */ /* 0x000fe20008000000 */
[----:B------:R-:W-:Y:S01]  /*4010*/  LEA.HI.X.SX32 R25, R25, R2, 0x1, P6 ;  /* 0x0000000219197211 */ /* 0x000fe200030f0eff */
[----:B------:R1:W-:Y:S01]  /*4020*/  @P4 STG.E.U16 desc[UR14][R34.64], R36 ;  /* 0x0000002422004986 */ /* 0x0003e2000c10150e */
[----:B------:R-:W-:-:S02]  /*4030*/  LEA R28, P6, R29, R0, 0x1 ;  /* 0x000000001d1c7211 */ /* 0x000fc400078c08ff */
[----:B------:R-:W-:Y:S01]  /*4040*/  ISETP.LT.AND P4, PT, R101, UR7, !P0 ;  /* 0x0000000765007c0c */ /* 0x000fe2000c781270 */
[----:B------:R2:W-:Y:S01]  /*4050*/  @P3 STG.E.U16 desc[UR14][R24.64], R27 ;  /* 0x0000001b18003986 */ /* 0x0005e2000c10150e */
[----:B------:R-:W-:Y:S02]  /*4060*/  LEA.HI.X.SX32 R29, R29, R2, 0x1, P6 ;  /* 0x000000021d1d7211 */ /* 0x000fe400030f0eff */
[C---:B------:R-:W-:Y:S02]  /*4070*/  LEA R30, P6, R31.reuse, R0, 0x1 ;  /* 0x000000001f1e7211 */ /* 0x040fe400078c08ff */
[----:B------:R-:W-:Y:S01]  /*4080*/  ISETP.LT.AND P3, PT, R100, UR7, !P0 ;  /* 0x0000000764007c0c */ /* 0x000fe2000c761270 */
[----:B------:R3:W-:Y:S01]  /*4090*/  @P5 STG.E.U16 desc[UR14][R28.64], R26 ;  /* 0x0000001a1c005986 */ /* 0x0007e2000c10150e */
[----:B------:R-:W-:Y:S01]  /*40a0*/  LEA.HI.X.SX32 R31, R31, R2, 0x1, P6 ;  /* 0x000000021f1f7211 */ /* 0x000fe200030f0eff */
[C---:B-1----:R-:W-:Y:S01]  /*40b0*/  VIADD R35, R33.reuse, UR6 ;  /* 0x0000000621237c36 */ /* 0x042fe20008000000 */
[----:B------:R-:W-:-:S02]  /*40c0*/  LEA R32, P6, R33, R0, 0x1 ;  /* 0x0000000021207211 */ /* 0x000fc400078c08ff */
[----:B------:R-:W-:Y:S01]  /*40d0*/  PRMT R34, R20, 0x7632, R34 ;  /* 0x0000763214227816 */ /* 0x000fe20000000022 */
[----:B--2---:R-:W-:Y:S01]  /*40e0*/  VIADD R27, R35, UR6 ;  /* 0x00000006231b7c36 */ /* 0x004fe20008000000 */
[----:B------:R-:W-:Y:S01]  /*40f0*/  LEA.HI.X.SX32 R33, R33, R2, 0x1, P6 ;  /* 0x0000000221217211 */ /* 0x000fe200030f0eff */
[----:B------:R1:W-:Y:S01]  /*4100*/  @P2 STG.E.U16 desc[UR14][R30.64], R20 ;  /* 0x000000141e002986 */ /* 0x0003e2000c10150e */
[----:B------:R-:W-:Y:S02]  /*4110*/  LEA R24, P6, R35, R0, 0x1 ;  /* 0x0000000023187211 */ /* 0x000fe400078c08ff */
[----:B------:R-:W-:Y:S01]  /*4120*/  ISETP.LT.AND P5, PT, R99, UR7, !P0 ;  /* 0x0000000763007c0c */ /* 0x000fe2000c7a1270 */
[----:B---3--:R-:W-:Y:S01]  /*4130*/  VIADD R29, R27, UR6 ;  /* 0x000000061b1d7c36 */ /* 0x008fe20008000000 */
[----:B------:R-:W-:Y:S01]  /*4140*/  LEA.HI.X.SX32 R25, R35, R2, 0x1, P6 ;  /* 0x0000000223197211 */ /* 0x000fe200030f0eff */
[----:B------:R2:W-:Y:S01]  /*4150*/  @P1 STG.E.U16 desc[UR14][R32.64], R34 ;  /* 0x0000002220001986 */ /* 0x0005e2000c10150e */
[----:B------:R-:W-:-:S02]  /*4160*/  LEA R26, P6, R27, R0, 0x1 ;  /* 0x000000001b1a7211 */ /* 0x000fc400078c08ff */
[----:B------:R-:W-:Y:S01]  /*4170*/  ISETP.LT.AND P2, PT, R98, UR7, !P0 ;  /* 0x0000000762007c0c */ /* 0x000fe2000c741270 */
[----:B------:R3:W-:Y:S01]  /*4180*/  @P4 STG.E.U16 desc[UR14][R24.64], R21 ;  /* 0x0000001518004986 */ /* 0x0007e2000c10150e */
[----:B------:R-:W-:Y:S01]  /*4190*/  LEA.HI.X.SX32 R27, R27, R2, 0x1, P6 ;  /* 0x000000021b1b7211 */ /* 0x000fe200030f0eff */
[C---:B-1----:R-:W-:Y:S01]  /*41a0*/  VIADD R31, R29.reuse, UR6 ;  /* 0x000000061d1f7c36 */ /* 0x042fe20008000000 */
[----:B------:R-:W-:Y:S02]  /*41b0*/  LEA R28, P6, R29, R0, 0x1 ;  /* 0x000000001d1c7211 */ /* 0x000fe400078c08ff */
[----:B------:R-:W-:Y:S02]  /*41c0*/  ISETP.LT.AND P1, PT, R97, UR7, !P0 ;  /* 0x0000000761007c0c */ /* 0x000fe4000c721270 */
[----:B------:R-:W-:Y:S02]  /*41d0*/  LEA.HI.X.SX32 R29, R29, R2, 0x1, P6 ;  /* 0x000000021d1d7211 */ /* 0x000fe400030f0eff */
[----:B--2---:R-:W-:-:S02]  /*41e0*/  PRMT R33, R21, 0x7632, R33 ;  /* 0x0000763215217816 */ /* 0x004fc40000000021 */
[C---:B------:R-:W-:Y:S01]  /*41f0*/  LEA R30, P6, R31.reuse, R0, 0x1 ;  /* 0x000000001f1e7211 */ /* 0x040fe200078c08ff */
[C---:B---3--:R-:W-:Y:S01]  /*4200*/  VIADD R21, R31.reuse, UR6 ;  /* 0x000000061f157c36 */ /* 0x048fe20008000000 */
[----:B------:R-:W-:Y:S01]  /*4210*/  PRMT R32, R22, 0x7632, R32 ;  /* 0x0000763216207816 */ /* 0x000fe20000000020 */
[----:B------:R1:W-:Y:S01]  /*4220*/  @P3 STG.E.U16 desc[UR14][R26.64], R33 ;  /* 0x000000211a003986 */ /* 0x0003e2000c10150e */
[----:B------:R-:W-:Y:S01]  /*4230*/  LEA.HI.X.SX32 R31, R31, R2, 0x1, P6 ;  /* 0x000000021f1f7211 */ /* 0x000fe200030f0eff */
[C---:B------:R-:W-:Y:S01]  /*4240*/  VIADD R25, R21.reuse, UR6 ;  /* 0x0000000615197c36 */ /* 0x040fe20008000000 */
[C---:B------:R-:W-:Y:S01]  /*4250*/  LEA R20, P6, R21.reuse, R0, 0x1 ;  /* 0x0000000015147211 */ /* 0x040fe200078c08ff */
[----:B------:R2:W-:Y:S01]  /*4260*/  @P5 STG.E.U16 desc[UR14][R28.64], R22 ;  /* 0x000000161c005986 */ /* 0x0005e2000c10150e */
[----:B------:R-:W-:Y:S02]  /*4270*/  ISETP.LT.AND P4, PT, R96, UR7, !P0 ;  /* 0x0000000760007c0c */ /* 0x000fe4000c781270 */
[----:B------:R-:W-:Y:S01]  /*4280*/  LEA.HI.X.SX32 R21, R21, R2, 0x1, P6 ;  /* 0x0000000215157211 */ /* 0x000fe200030f0eff */
[----:B------:R3:W-:Y:S01]  /*4290*/  @P2 STG.E.U16 desc[UR14][R30.64], R32 ;  /* 0x000000201e002986 */ /* 0x0007e2000c10150e */
[----:B------:R-:W-:-:S02]  /*42a0*/  LEA R24, P6, R25, R0, 0x1 ;  /* 0x0000000019187211 */ /* 0x000fc400078c08ff */
[----:B------:R-:W-:Y:S01]  /*42b0*/  ISETP.LT.AND P3, PT, R95, UR7, !P0 ;  /* 0x000000075f007c0c */ /* 0x000fe2000c761270 */
[C---:B-1----:R-:W-:Y:S01]  /*42c0*/  VIADD R27, R25.reuse, UR6 ;  /* 0x00000006191b7c36 */ /* 0x042fe20008000000 */
[----:B------:R-:W-:Y:S01]  /*42d0*/  LEA.HI.X.SX32 R25, R25, R2, 0x1, P6 ;  /* 0x0000000219197211 */ /* 0x000fe200030f0eff */
[----:B------:R1:W-:Y:S01]  /*42e0*/  @P1 STG.E.U16 desc[UR14][R20.64], R23 ;  /* 0x0000001714001986 */ /* 0x0003e2000c10150e */
[----:B------:R-:W-:Y:S01]  /*42f0*/  ISETP.LT.AND P5, PT, R94, UR7, !P0 ;  /* 0x000000075e007c0c */ /* 0x000fe2000c7a1270 */
[C---:B--2---:R-:W-:Y:S01]  /*4300*/  VIADD R29, R27.reuse, UR6 ;  /* 0x000000061b1d7c36 */ /* 0x044fe20008000000 */
[----:B------:R-:W-:Y:S02]  /*4310*/  LEA R26, P6, R27, R0, 0x1 ;  /* 0x000000001b1a7211 */ /* 0x000fe400078c08ff */
[----:B------:R-:W-:Y:S01]  /*4320*/  PRMT R22, R23, 0x7632, R22 ;  /* 0x0000763217167816 */ /* 0x000fe20000000016 */
[----:B---3--:R-:W-:Y:S01]  /*4330*/  VIADD R31, R29, UR6 ;  /* 0x000000061d1f7c36 */ /* 0x008fe20008000000 */
[----:B------:R-:W-:-:S02]  /*4340*/  LEA.HI.X.SX32 R27, R27, R2, 0x1, P6 ;  /* 0x000000021b1b7211 */ /* 0x000fc400030f0eff */
[----:B------:R-:W-:Y:S01]  /*4350*/  LEA R28, P6, R29, R0, 0x1 ;  /* 0x000000001d1c7211 */ /* 0x000fe200078c08ff */
[----:B------:R2:W-:Y:S01]  /*4360*/  @P4 STG.E.U16 desc[UR14][R24.64], R22 ;  /* 0x0000001618004986 */ /* 0x0005e2000c10150e */
[----:B------:R-:W-:Y:S01]  /*4370*/  ISETP.LT.AND P2, PT, R93, UR7, !P0 ;  /* 0x000000075d007c0c */ /* 0x000fe2000c741270 */
[----:B-1----:R-:W-:Y:S01]  /*4380*/  VIADD R23, R31, UR6 ;  /* 0x000000061f177c36 */ /* 0x002fe20008000000 */
[----:B------:R-:W-:Y:S01]  /*4390*/  LEA.HI.X.SX32 R29, R29, R2, 0x1, P6 ;  /* 0x000000021d1d7211 */ /* 0x000fe200030f0eff */
[----:B------:R1:W-:Y:S01]  /*43a0*/  @P3 STG.E.U16 desc[UR14][R26.64], R16 ;  /* 0x000000101a003986 */ /* 0x0003e2000c10150e */
[C---:B------:R-:W-:Y:S02]  /*43b0*/  LEA R20, P6, R31.reuse, R0, 0x1 ;  /* 0x000000001f147211 */ /* 0x040fe400078c08ff */
[----:B------:R-:W-:Y:S02]  /*43c0*/  PRMT R30, R16, 0x7632, R30 ;  /* 0x00007632101e7816 */ /* 0x000fe4000000001e */
[----:B------:R-:W-:-:S02]  /*43d0*/  LEA.HI.X.SX32 R21, R31, R2, 0x1, P6 ;  /* 0x000000021f157211 */ /* 0x000fc400030f0eff */
[----:B------:R-:W-:Y:S01]  /*43e0*/  ISETP.LT.AND P1, PT, R92, UR7, !P0 ;  /* 0x000000075c007c0c */ /* 0x000fe2000c721270 */
[C---:B--2---:R-:W-:Y:S01]  /*43f0*/  VIADD R25, R23.reuse, UR6 ;  /* 0x0000000617197c36 */ /* 0x044fe20008000000 */
[----:B------:R-:W-:Y:S01]  /*4400*/  LEA R22, P6, R23, R0, 0x1 ;  /* 0x0000000017167211 */ /* 0x000fe200078c08ff */
[----:B------:R2:W-:Y:S01]  /*4410*/  @P5 STG.E.U16 desc[UR14][R28.64], R30 ;  /* 0x0000001e1c005986 */ /* 0x0005e2000c10150e */
[----:B------:R-:W-:Y:S01]  /*4420*/  ISETP.LT.AND P4, PT, R91, UR7, !P0 ;  /* 0x000000075b007c0c */ /* 0x000fe2000c781270 */
[----:B-1----:R-:W-:Y:S01]  /*4430*/  VIADD R27, R25, UR6 ;  /* 0x00000006191b7c36 */ /* 0x002fe20008000000 */
[----:B------:R-:W-:Y:S01]  /*4440*/  LEA.HI.X.SX32 R23, R23, R2, 0x1, P6 ;  /* 0x0000000217177211 */ /* 0x000fe200030f0eff */
[----:B------:R1:W-:Y:S01]  /*4450*/  @P2 STG.E.U16 desc[UR14][R20.64], R17 ;  /* 0x0000001114002986 */ /* 0x0003e2000c10150e */
[----:B------:R-:W-:Y:S02]  /*4460*/  LEA R24, P6, R25, R0, 0x1 ;  /* 0x0000000019187211 */ /* 0x000fe400078c08ff */
[----:B------:R-:W-:-:S02]  /*4470*/  ISETP.LT.AND P3, PT, R90, UR7, !P0 ;  /* 0x000000075a007c0c */ /* 0x000fc4000c761270 */
[----:B------:R-:W-:Y:S02]  /*4480*/  LEA.HI.X.SX32 R25, R25, R2, 0x1, P6 ;  /* 0x0000000219197211 */ /* 0x000fe400030f0eff */
[----:B------:R-:W-:Y:S02]  /*4490*/  LEA R26, P6, R27, R0, 0x1 ;  /* 0x000000001b1a7211 */ /* 0x000fe400078c08ff */
[----:B--2---:R-:W-:Y:S02]  /*44a0*/  PRMT R29, R17, 0x7632, R29 ;  /* 0x00007632111d7816 */ /* 0x004fe4000000001d */
[----:B------:R-:W-:Y:S01]  /*44b0*/  ISETP.LT.AND P5, PT, R89, UR7, !P0 ;  /* 0x0000000759007c0c */ /* 0x000fe2000c7a1270 */
[C---:B-1----:R-:W-:Y:S01]  /*44c0*/  VIADD R17, R27.reuse, UR6 ;  /* 0x000000061b117c36 */ /* 0x042fe20008000000 */
[----:B------:R-:W-:Y:S01]  /*44d0*/  LEA.HI.X.SX32 R27, R27, R2, 0x1, P6 ;  /* 0x000000021b1b7211 */ /* 0x000fe200030f0eff */
[----:B------:R1:W-:Y:S01]  /*44e0*/  @P1 STG.E.U16 desc[UR14][R22.64], R29 ;  /* 0x0000001d16001986 */ /* 0x0003e2000c10150e */
[----:B------:R-:W-:Y:S01]  /*44f0*/  PRMT R28, R18, 0x7632, R28 ;  /* 0x00007632121c7816 */ /* 0x000fe2000000001c */
[C---:B------:R-:W-:Y:S01]  /*4500*/  VIADD R21, R17.reuse, UR6 ;  /* 0x0000000611157c36 */ /* 0x040fe20008000000 */
[----:B------:R-:W-:Y:S01]  /*4510*/  LEA R16, P6, R17, R0, 0x1 ;  /* 0x0000000011107211 */ /* 0x000fe200078c08ff */
[----:B------:R2:W-:Y:S01]  /*4520*/  @P4 STG.E.U16 desc[UR14][R24.64], R18 ;  /* 0x0000001218004986 */ /* 0x0005e2000c10150e */
[----:B------:R-:W-:-:S02]  /*4530*/  ISETP.LT.AND P2, PT, R88, UR7, !P0 ;  /* 0x0000000758007c0c */ /* 0x000fc4000c741270 */
[----:B------:R-:W-:Y:S01]  /*4540*/  LEA.HI.X.SX32 R17, R17, R2, 0x1, P6 ;  /* 0x0000000211117211 */ /* 0x000fe200030f0eff */
[----:B------:R3:W-:Y:S01]  /*4550*/  @P3 STG.E.U16 desc[UR14][R26.64], R28 ;  /* 0x0000001c1a003986 */ /* 0x0007e2000c10150e */
[----:B------:R-:W-:Y:S02]  /*4560*/  LEA R20, P6, R21, R0, 0x1 ;  /* 0x0000000015147211 */ /* 0x000fe400078c08ff */
[----:B------:R-:W-:Y:S01]  /*4570*/  ISETP.LT.AND P1, PT, R87, UR7, !P0 ;  /* 0x0000000757007c0c */ /* 0x000fe2000c721270 */
[C---:B-1----:R-:W-:Y:S01]  /*4580*/  VIADD R23, R21.reuse, UR6 ;  /* 0x0000000615177c36 */ /* 0x042fe20008000000 */
[----:B------:R-:W-:Y:S01]  /*4590*/  LEA.HI.X.SX32 R21, R21, R2, 0x1, P6 ;  /* 0x0000000215157211 */ /* 0x000fe200030f0eff */
[----:B------:R1:W-:Y:S01]  /*45a0*/  @P5 STG.E.U16 desc[UR14][R16.64], R19 ;  /* 0x0000001310005986 */ /* 0x0003e2000c10150e */
[----:B------:R-:W-:Y:S01]  /*45b0*/  ISETP.LT.AND P4, PT, R86, UR7, !P0 ;  /* 0x0000000756007c0c */ /* 0x000fe2000c781270 */
[C---:B--2---:R-:W-:Y:S01]  /*45c0*/  VIADD R25, R23.reuse, UR6 ;  /* 0x0000000617197c36 */ /* 0x044fe20008000000 */
[----:B------:R-:W-:-:S02]  /*45d0*/  LEA R22, P6, R23, R0, 0x1 ;  /* 0x0000000017167211 */ /* 0x000fc400078c08ff */
[----:B------:R-:W-:Y:S01]  /*45e0*/  PRMT R18, R19, 0x7632, R18 ;  /* 0x0000763213127816 */ /* 0x000fe20000000012 */
[----:B---3--:R-:W-:Y:S01]  /*45f0*/  VIADD R27, R25, UR6 ;  /* 0x00000006191b7c36 */ /* 0x008fe20008000000 */
[----:B------:R-:W-:Y:S02]  /*4600*/  LEA.HI.X.SX32 R23, R23, R2, 0x1, P6 ;  /* 0x0000000217177211 */ /* 0x000fe400030f0eff */
[----:B------:R-:W-:Y:S01]  /*4610*/  LEA R24, P6, R25, R0, 0x1 ;  /* 0x0000000019187211 */ /* 0x000fe200078c08ff */
[----:B------:R2:W-:Y:S01]  /*4620*/  @P2 STG.E.U16 desc[UR14][R20.64], R18 ;  /* 0x0000001214002986 */ /* 0x0005e2000c10150e */
[----:B------:R-:W-:Y:S01]  /*4630*/  ISETP.LT.AND P3, PT, R85, UR7, !P0 ;  /* 0x0000000755007c0c */ /* 0x000fe2000c761270 */
[----:B-1----:R-:W-:Y:S01]  /*4640*/  VIADD R19, R27, UR6 ;  /* 0x000000061b137c36 */ /* 0x002fe20008000000 */
[----:B------:R-:W-:Y:S01]  /*4650*/  LEA.HI.X.SX32 R25, R25, R2, 0x1, P6 ;  /* 0x0000000219197211 */ /* 0x000fe200030f0eff */
[----:B0-----:R0:W-:Y:S01]  /*4660*/  @P1 STG.E.U16 desc[UR14][R22.64], R12 ;  /* 0x0000000c16001986 */ /* 0x0011e2000c10150e */
[----:B------:R-:W-:-:S02]  /*4670*/  LEA R16, P6, R27, R0, 0x1 ;  /* 0x000000001b107211 */ /* 0x000fc400078c08ff */
[----:B------:R-:W-:Y:S02]  /*4680*/  PRMT R26, R12, 0x7632, R26 ;  /* 0x000076320c1a7816 */ /* 0x000fe4000000001a */
[----:B------:R-:W-:Y:S02]  /*4690*/  LEA.HI.X.SX32 R17, R27, R2, 0x1, P6 ;  /* 0x000000021b117211 */ /* 0x000fe400030f0eff */
[----:B------:R-:W-:Y:S01]  /*46a0*/  ISETP.LT.AND P5, PT, R84, UR7, !P0 ;  /* 0x0000000754007c0c */ /* 0x000fe2000c7a1270 */
[C---:B--2---:R-:W-:Y:S01]  /*46b0*/  VIADD R21, R19.reuse, UR6 ;  /* 0x0000000613157c36 */ /* 0x044fe20008000000 */
[----:B------:R-:W-:Y:S01]  /*46c0*/  LEA R18, P6, R19, R0, 0x1 ;  /* 0x0000000013127211 */ /* 0x000fe200078c08ff */
[----:B------:R1:W-:Y:S01]  /*46d0*/  @P4 STG.E.U16 desc[UR14][R24.64], R26 ;  /* 0x0000001a18004986 */ /* 0x0003e2000c10150e */
[----:B------:R-:W-:Y:S01]  /*46e0*/  ISETP.LT.AND P2, PT, R83, UR7, !P0 ;  /* 0x0000000753007c0c */ /* 0x000fe2000c741270 */
[----:B0-----:R-:W-:Y:S01]  /*46f0*/  VIADD R23, R21, UR6 ;  /* 0x0000000615177c36 */ /* 0x001fe20008000000 */
[----:B------:R-:W-:Y:S01]  /*4700*/  LEA.HI.X.SX32 R19, R19, R2, 0x1, P6 ;  /* 0x0000000213137211 */ /* 0x000fe200030f0eff */
[----:B------:R0:W-:Y:S01]  /*4710*/  @P3 STG.E.U16 desc[UR14][R16.64], R13 ;  /* 0x0000000d10003986 */ /* 0x0001e2000c10150e */
[----:B------:R-:W-:-:S02]  /*4720*/  LEA R20, P6, R21, R0, 0x1 ;  /* 0x0000000015147211 */ /* 0x000fc400078c08ff */
[----:B------:R-:W-:Y:S02]  /*4730*/  ISETP.LT.AND P1, PT, R82, UR7, !P0 ;  /* 0x0000000752007c0c */ /* 0x000fe4000c721270 */
[----:B------:R-:W-:Y:S02]  /*4740*/  LEA.HI.X.SX32 R21, R21, R2, 0x1, P6 ;  /* 0x0000000215157211 */ /* 0x000fe400030f0eff */
[----:B------:R-:W-:Y:S02]  /*4750*/  LEA R22, P6, R23, R0, 0x1 ;  /* 0x0000000017167211 */ /* 0x000fe400078c08ff */
[----:B-1----:R-:W-:Y:S02]  /*4760*/  PRMT R25, R13, 0x7632, R25 ;  /* 0x000076320d197816 */ /* 0x002fe40000000019 */
[----:B------:R-:W-:Y:S01]  /*4770*/  ISETP.LT.AND P4, PT, R81, UR7, !P0 ;  /* 0x0000000751007c0c */ /* 0x000fe2000c781270 */
[C---:B0-----:R-:W-:Y:S01]  /*4780*/  VIADD R13, R23.reuse, UR6 ;  /* 0x00000006170d7c36 */ /* 0x041fe20008000000 */
        /* <DEDUP_REMOVED lines=11> */
[C---:B0-----:R-:W-:Y:S01]  /*4840*/  VIADD R19, R17.reuse, UR6 ;  /* 0x0000000611137c36 */ /* 0x041fe20008000000 */
[----:B------:R-:W-:Y:S01]  /*4850*/  LEA.HI.X.SX32 R17, R17, R2, 0x1, P6 ;  /* 0x0000000211117211 */ /* 0x000fe200030f0eff */
[----:B------:R0:W-:Y:S01]  /*4860*/  @P4 STG.E.U16 desc[UR14][R12.64], R15 ;  /* 0x0000000f0c004986 */ /* 0x0001e2000c10150e */
[----:B------:R-:W-:Y:S01]  /*4870*/  ISETP.LT.AND P2, PT, R78, UR7, !P0 ;  /* 0x000000074e007c0c */ /* 0x000fe2000c741270 */
[C---:B-1----:R-:W-:Y:S01]  /*4880*/  VIADD R21, R19.reuse, UR6 ;  /* 0x0000000613157c36 */ /* 0x042fe20008000000 */
[----:B------:R-:W-:-:S02]  /*4890*/  LEA R18, P6, R19, R0, 0x1 ;  /* 0x0000000013127211 */ /* 0x000fc400078c08ff */
[----:B------:R-:W-:Y:S01]  /*48a0*/  PRMT R14, R15, 0x7632, R14 ;  /* 0x000076320f0e7816 */ /* 0x000fe2000000000e */
[----:B--2---:R-:W-:Y:S01]  /*48b0*/  VIADD R23, R21, UR6 ;  /* 0x0000000615177c36 */ /* 0x004fe20008000000 */
[----:B------:R-:W-:Y:S02]  /*48c0*/  LEA.HI.X.SX32 R19, R19, R2, 0x1, P6 ;  /* 0x0000000213137211 */ /* 0x000fe400030f0eff */
[----:B------:R-:W-:Y:S01]  /*48d0*/  LEA R20, P6, R21, R0, 0x1 ;  /* 0x0000000015147211 */ /* 0x000fe200078c08ff */
[----:B------:R1:W-:Y:S01]  /*48e0*/  @P3 STG.E.U16 desc[UR14][R16.64], R14 ;  /* 0x0000000e10003986 */ /* 0x0003e2000c10150e */
[----:B------:R-:W-:Y:S01]  /*48f0*/  ISETP.LT.AND P1, PT, R77, UR7, !P0 ;  /* 0x000000074d007c0c */ /* 0x000fe2000c721270 */
[----:B0-----:R-:W-:Y:S01]  /*4900*/  VIADD R15, R23, UR6 ;  /* 0x00000006170f7c36 */ /* 0x001fe20008000000 */
[----:B------:R-:W-:Y:S01]  /*4910*/  LEA.HI.X.SX32 R21, R21, R2, 0x1, P6 ;  /* 0x0000000215157211 */ /* 0x000fe200030f0eff */
[----:B----4-:R0:W-:Y:S01]  /*4920*/  @P5 STG.E.U16 desc[UR14][R18.64], R8 ;  /* 0x0000000812005986 */ /* 0x0101e2000c10150e */
[----:B------:R-:W-:-:S02]  /*4930*/  LEA R12, P6, R23, R0, 0x1 ;  /* 0x00000000170c7211 */ /* 0x000fc400078c08ff */
[----:B------:R-:W-:Y:S02]  /*4940*/  PRMT R22, R8, 0x7632, R22 ;  /* 0x0000763208167816 */ /* 0x000fe40000000016 */
[----:B------:R-:W-:Y:S02]  /*4950*/  LEA.HI.X.SX32 R13, R23, R2, 0x1, P6 ;  /* 0x00000002170d7211 */ /* 0x000fe400030f0eff */
[----:B------:R-:W-:Y:S01]  /*4960*/  ISETP.LT.AND P4, PT, R76, UR7, !P0 ;  /* 0x000000074c007c0c */ /* 0x000fe2000c781270 */
[C---:B-1----:R-:W-:Y:S01]  /*4970*/  VIADD R17, R15.reuse, UR6 ;  /* 0x000000060f117c36 */ /* 0x042fe20008000000 */
        /* <DEDUP_REMOVED lines=29> */
[----:B------:R-:W-:Y:S01]  /*4b50*/  LEA R14, P6, R15, R0, 0x1 ;  /* 0x000000000f0e7211 */ /* 0x000fe200078c08ff */
[----:B------:R-:W1:Y:S01]  /*4b60*/  LDS.128 R20, [R3] ;  /* 0x0000000003147984 */ /* 0x000e620000000c00 */
[----:B------:R-:W-:Y:S01]  /*4b70*/  ISETP.LT.AND P5, PT, R69, UR7, !P0 ;  /* 0x0000000745007c0c */ /* 0x000fe2000c7a1270 */
[----:B--2---:R-:W-:Y:S01]  /*4b80*/  VIADD R19, R17, UR6 ;  /* 0x0000000611137c36 */ /* 0x004fe20008000000 */
[----:B------:R-:W-:-:S02]  /*4b90*/  LEA.HI.X.SX32 R15, R15, R2, 0x1, P6 ;  /* 0x000000020f0f7211 */ /* 0x000fc400030f0eff */
[----:B------:R-:W-:Y:S02]  /*4ba0*/  LEA R16, P6, R17, R0, 0x1 ;  /* 0x0000000011107211 */ /* 0x000fe400078c08ff */
[----:B------:R-:W-:Y:S01]  /*4bb0*/  PRMT R10, R11, 0x7632, R10 ;  /* 0x000076320b0a7816 */ /* 0x000fe2000000000a */
[----:B0-----:R-:W-:Y:S01]  /*4bc0*/  VIADD R11, R19, UR6 ;  /* 0x00000006130b7c36 */ /* 0x001fe20008000000 */
[----:B------:R-:W-:Y:S02]  /*4bd0*/  LEA.HI.X.SX32 R17, R17, R2, 0x1, P6 ;  /* 0x0000000211117211 */ /* 0x000fe400030f0eff */
[C---:B------:R-:W-:Y:S01]  /*4be0*/  LEA R8, P6, R19.reuse, R0, 0x1 ;  /* 0x0000000013087211 */ /* 0x040fe200078c08ff */
[----:B------:R0:W-:Y:S01]  /*4bf0*/  @P1 STG.E.U16 desc[UR14][R12.64], R10 ;  /* 0x0000000a0c001986 */ /* 0x0001e2000c10150e */
[----:B-----5:R-:W-:Y:S02]  /*4c00*/  PRMT R18, R4, 0x7632, R18 ;  /* 0x0000763204127816 */ /* 0x020fe40000000012 */
[----:B------:R-:W-:Y:S01]  /*4c10*/  LEA.HI.X.SX32 R9, R19, R2, 0x1, P6 ;  /* 0x0000000213097211 */ /* 0x000fe200030f0eff */
[----:B------:R2:W-:Y:S01]  /*4c20*/  @P4 STG.E.U16 desc[UR14][R14.64], R4 ;  /* 0x000000040e004986 */ /* 0x0005e2000c10150e */
[----:B------:R-:W-:-:S02]  /*4c30*/  ISETP.LT.AND P2, PT, R68, UR7, !P0 ;  /* 0x0000000744007c0c */ /* 0x000fc4000c741270 */
[----:B------:R-:W-:Y:S01]  /*4c40*/  ISETP.LT.AND P1, PT, R67, UR7, !P0 ;  /* 0x0000000743007c0c */ /* 0x000fe2000c721270 */
[----:B------:R3:W-:Y:S01]  /*4c50*/  @P3 STG.E.U16 desc[UR14][R16.64], R18 ;  /* 0x0000001210003986 */ /* 0x0007e2000c10150e */
[----:B------:R-:W-:Y:S02]  /*4c60*/  ISETP.LT.AND P4, PT, R66, UR7, !P0 ;  /* 0x0000000742007c0c */ /* 0x000fe4000c781270 */
[----:B------:R-:W-:Y:S01]  /*4c70*/  ISETP.LT.AND P3, PT, R65, UR7, !P0 ;  /* 0x0000000741007c0c */ /* 0x000fe2000c761270 */
[C---:B0-----:R-:W-:Y:S01]  /*4c80*/  VIADD R13, R11.reuse, UR6 ;  /* 0x000000060b0d7c36 */ /* 0x041fe20008000000 */
[----:B------:R0:W-:Y:S01]  /*4c90*/  @P5 STG.E.U16 desc[UR14][R8.64], R5 ;  /* 0x0000000508005986 */ /* 0x0001e2000c10150e */
[-C--:B------:R-:W-:Y:S02]  /*4ca0*/  LEA R10, P6, R11, R0.reuse, 0x1 ;  /* 0x000000000b0a7211 */ /* 0x080fe400078c08ff */
[C---:B--2---:R-:W-:Y:S01]  /*4cb0*/  VIADD R15, R13.reuse, UR6 ;  /* 0x000000060d0f7c36 */ /* 0x044fe20008000000 */
[----:B------:R-:W-:-:S02]  /*4cc0*/  LEA R12, P5, R13, R0, 0x1 ;  /* 0x000000000d0c7211 */ /* 0x000fc400078a08ff */
[-C--:B------:R-:W-:Y:S01]  /*4cd0*/  LEA.HI.X.SX32 R11, R11, R2.reuse, 0x1, P6 ;  /* 0x000000020b0b7211 */ /* 0x080fe200030f0eff */
[----:B------:R-:W-:Y:S01]  /*4ce0*/  VIADD R3, R15, UR6 ;  /* 0x000000060f037c36 */ /* 0x000fe20008000000 */
[----:B------:R-:W-:Y:S02]  /*4cf0*/  LEA.HI.X.SX32 R13, R13, R2, 0x1, P5 ;  /* 0x000000020d0d7211 */ /* 0x000fe400028f0eff */
[----:B------:R-:W-:Y:S02]  /*4d00*/  LEA R14, P5, R15, R0, 0x1 ;  /* 0x000000000f0e7211 */ /* 0x000fe400078a08ff */
[----:B---3--:R-:W-:Y:S01]  /*4d10*/  PRMT R17, R5, 0x7632, R17 ;  /* 0x0000763205117816 */ /* 0x008fe20000000011 */
[----:B0-----:R-:W-:Y:S01]  /*4d20*/  VIADD R9, R3, UR6 ;  /* 0x0000000603097c36 */ /* 0x001fe20008000000 */
[----:B------:R-:W-:Y:S02]  /*4d30*/  LEA.HI.X.SX32 R15, R15, R2, 0x1, P5 ;  /* 0x000000020f0f7211 */ /* 0x000fe400028f0eff */
[----:B------:R-:W-:Y:S01]  /*4d40*/  PRMT R5, R6, 0x7632, R5 ;  /* 0x0000763206057816 */ /* 0x000fe20000000005 */
[----:B------:R-:W-:Y:S01]  /*4d50*/  @P2 STG.E.U16 desc[UR14][R10.64], R17 ;  /* 0x000000110a002986 */ /* 0x000fe2000c10150e */
[----:B------:R-:W-:-:S02]  /*4d60*/  ISETP.LT.AND P6, PT, R64, UR7, !P0 ;  /* 0x0000000740007c0c */ /* 0x000fc4000c7c1270 */
[-C--:B------:R-:W-:Y:S01]  /*4d70*/  LEA R4, P5, R3, R0.reuse, 0x1 ;  /* 0x0000000003047211 */ /* 0x080fe200078a08ff */
[----:B------:R0:W-:Y:S01]  /*4d80*/  @P1 STG.E.U16 desc[UR14][R12.64], R6 ;  /* 0x000000060c001986 */ /* 0x0001e2000c10150e */
[----:B------:R-:W-:Y:S02]  /*4d90*/  ISETP.LT.AND P2, PT, R63, UR7, !P0 ;  /* 0x000000073f007c0c */ /* 0x000fe4000c741270 */
[----:B------:R-:W-:Y:S01]  /*4da0*/  ISETP.LT.AND P1, PT, R62, UR7, !P0 ;  /* 0x000000073e007c0c */ /* 0x000fe2000c721270 */
[----:B------:R2:W-:Y:S01]  /*4db0*/  @P4 STG.E.U16 desc[UR14][R14.64], R5 ;  /* 0x000000050e004986 */ /* 0x0005e2000c10150e */
[----:B------:R-:W-:Y:S02]  /*4dc0*/  LEA R8, P4, R9, R0, 0x1 ;  /* 0x0000000009087211 */ /* 0x000fe400078808ff */
[----:B0-----:R-:W-:Y:S02]  /*4dd0*/  PRMT R6, R7, 0x7632, R6 ;  /* 0x0000763207067816 */ /* 0x001fe40000000006 */
[-C--:B--2---:R-:W-:Y:S01]  /*4de0*/  LEA.HI.X.SX32 R5, R3, R2.reuse, 0x1, P5 ;  /* 0x0000000203057211 */ /* 0x084fe200028f0eff */
[C---:B------:R-:W-:Y:S01]  /*4df0*/  VIADD R3, R9.reuse, UR6 ;  /* 0x0000000609037c36 */ /* 0x040fe20008000000 */
[----:B------:R-:W-:-:S02]  /*4e00*/  LEA.HI.X.SX32 R9, R9, R2, 0x1, P4 ;  /* 0x0000000209097211 */ /* 0x000fc400020f0eff */
[----:B------:R-:W-:Y:S01]  /*4e10*/  ISETP.LT.AND P5, PT, R61, UR7, !P0 ;  /* 0x000000073d007c0c */ /* 0x000fe2000c7a1270 */
[C---:B------:R-:W-:Y:S01]  /*4e20*/  VIADD R13, R3.reuse, UR6 ;  /* 0x00000006030d7c36 */ /* 0x040fe20008000000 */
[----:B------:R1:W-:Y:S01]  /*4e30*/  @P3 STG.E.U16 desc[UR14][R4.64], R7 ;  /* 0x0000000704003986 */ /* 0x0003e2000c10150e */
[-C--:B------:R-:W-:Y:S02]  /*4e40*/  LEA R10, P3, R3, R0.reuse, 0x1 ;  /* 0x00000000030a7211 */ /* 0x080fe400078608ff */
[C---:B------:R-:W-:Y:S01]  /*4e50*/  VIADD R15, R13.reuse, UR6 ;  /* 0x000000060d0f7c36 */ /* 0x040fe20008000000 */
[----:B------:R0:W-:Y:S01]  /*4e60*/  @P6 STG.E.U16 desc[UR14][R8.64], R6 ;  /* 0x0000000608006986 */ /* 0x0001e2000c10150e */
[----:B------:R-:W-:Y:S02]  /*4e70*/  LEA R12, P6, R13, R0, 0x1 ;  /* 0x000000000d0c7211 */ /* 0x000fe400078c08ff */
[-C--:B------:R-:W-:Y:S01]  /*4e80*/  LEA.HI.X.SX32 R11, R3, R2.reuse, 0x1, P3 ;  /* 0x00000002030b7211 */ /* 0x080fe200018f0eff */
[----:B------:R-:W-:Y:S01]  /*4e90*/  VIADD R3, R15, UR6 ;  /* 0x000000060f037c36 */ /* 0x000fe20008000000 */
[----:B------:R-:W-:-:S02]  /*4ea0*/  LEA.HI.X.SX32 R13, R13, R2, 0x1, P6 ;  /* 0x000000020d0d7211 */ /* 0x000fc400030f0eff */
[----:B------:R-:W-:Y:S01]  /*4eb0*/  ISETP.LT.AND P4, PT, R60, UR7, !P0 ;  /* 0x000000073c007c0c */ /* 0x000fe2000c781270 */
[----:B------:R-:W-:Y:S01]  /*4ec0*/  VIADD R17, R3, UR6 ;  /* 0x0000000603117c36 */ /* 0x000fe20008000000 */
[----:B-1----:R-:W-:Y:S01]  /*4ed0*/  PRMT R5, R20, 0x7632, R5 ;  /* 0x0000763214057816 */ /* 0x002fe20000000005 */
[----:B------:R1:W-:Y:S01]  /*4ee0*/  @P2 STG.E.U16 desc[UR14][R10.64], R20 ;  /* 0x000000140a002986 */ /* 0x0003e2000c10150e */
[----:B------:R-:W-:Y:S01]  /*4ef0*/  ISETP.LT.AND P3, PT, R58, UR7, !P0 ;  /* 0x000000073a007c0c */ /* 0x000fe2000c761270 */
[----:B------:R-:W-:Y:S01]  /*4f00*/  VIADD R19, R17, UR6 ;  /* 0x0000000611137c36 */ /* 0x000fe20008000000 */
[-C--:B0-----:R-:W-:Y:S01]  /*4f10*/  LEA R6, P2, R3, R0.reuse, 0x1 ;  /* 0x0000000003067211 */ /* 0x081fe200078408ff */
[----:B------:R0:W-:Y:S01]  /*4f20*/  @P1 STG.E.U16 desc[UR14][R12.64], R5 ;  /* 0x000000050c001986 */ /* 0x0001e2000c10150e */
[-C--:B------:R-:W-:Y:S02]  /*4f30*/  LEA R4, P1, R15, R0.reuse, 0x1 ;  /* 0x000000000f047211 */ /* 0x080fe400078208ff */
[----:B------:R-:W-:-:S02]  /*4f40*/  LEA R8, P6, R17, R0, 0x1 ;  /* 0x0000000011087211 */ /* 0x000fc400078c08ff */
[-C--:B------:R-:W-:Y:S02]  /*4f50*/  LEA.HI.X.SX32 R7, R3, R2.reuse, 0x1, P2 ;  /* 0x0000000203077211 */ /* 0x080fe400010f0eff */
[----:B------:R-:W-:Y:S02]  /*4f60*/  LEA.HI.X.SX32 R9, R17, R2, 0x1, P6 ;  /* 0x0000000211097211 */ /* 0x000fe400030f0eff */
[----:B-1----:R-:W-:Y:S02]  /*4f70*/  LEA R10, P6, R19, R0, 0x1 ;  /* 0x00000000130a7211 */ /* 0x002fe400078c08ff */
[----:B------:R-:W-:Y:S02]  /*4f80*/  ISETP.LT.AND P2, PT, R57, UR7, !P0 ;  /* 0x0000000739007c0c */ /* 0x000fe4000c741270 */
[-C--:B0-----:R-:W-:Y:S01]  /*4f90*/  LEA.HI.X.SX32 R5, R15, R2.reuse, 0x1, P1 ;  /* 0x000000020f057211 */ /* 0x081fe200008f0eff */
[C---:B------:R-:W-:Y:S01]  /*4fa0*/  VIADD R15, R19.reuse, UR6 ;  /* 0x00000006130f7c36 */ /* 0x040fe20008000000 */
[----:B------:R-:W-:-:S03]  /*4fb0*/  LEA.HI.X.SX32 R11, R19, R2, 0x1, P6 ;  /* 0x00000002130b7211 */ /* 0x000fc600030f0eff */
[C---:B------:R-:W-:Y:S01]  /*4fc0*/  VIADD R3, R15.reuse, UR6 ;  /* 0x000000060f037c36 */ /* 0x040fe20008000000 */
[C---:B------:R-:W-:Y:S01]  /*4fd0*/  LEA R12, P1, R15.reuse, R0, 0x1 ;  /* 0x000000000f0c7211 */ /* 0x040fe200078208ff */
[----:B------:R0:W-:Y:S03]  /*4fe0*/  @P5 STG.E.U16 desc[UR14][R4.64], R21 ;  /* 0x0000001504005986 */ /* 0x0001e6000c10150e */
[----:B------:R-:W-:Y:S02]  /*4ff0*/  LEA.HI.X.SX32 R13, R15, R2, 0x1, P1 ;  /* 0x000000020f0d7211 */ /* 0x000fe400008f0eff */
[----:B------:R-:W-:Y:S02]  /*5000*/  LEA R14, P6, R3, R0, 0x1 ;  /* 0x00000000030e7211 */ /* 0x000fe400078c08ff */
[----:B------:R-:W-:Y:S02]  /*5010*/  ISETP.LT.AND P1, PT, R56, UR7, !P0 ;  /* 0x0000000738007c0c */ /* 0x000fe4000c721270 */
[----:B------:R-:W-:-:S02]  /*5020*/  ISETP.LT.AND P0, PT, R109, UR7, !P0 ;  /* 0x000000076d007c0c */ /* 0x000fc4000c701270 */
[----:B------:R-:W-:Y:S02]  /*5030*/  LEA.HI.X.SX32 R15, R3, R2, 0x1, P6 ;  /* 0x00000002030f7211 */ /* 0x000fe400030f0eff */
[----:B------:R-:W-:Y:S02]  /*5040*/  PRMT R3, R21, 0x7632, R3 ;  /* 0x0000763215037816 */ /* 0x000fe40000000003 */
[----:B0-----:R-:W-:-:S03]  /*5050*/  PRMT R5, R22, 0x7632, R5 ;  /* 0x0000763216057816 */ /* 0x001fc60000000005 */
[----:B------:R0:W-:Y:S04]  /*5060*/  @P4 STG.E.U16 desc[UR14][R6.64], R3 ;  /* 0x0000000306004986 */ /* 0x0001e8000c10150e */
[----:B------:R0:W-:Y:S04]  /*5070*/  @P3 STG.E.U16 desc[UR14][R8.64], R22 ;  /* 0x0000001608003986 */ /* 0x0001e8000c10150e */
[----:B------:R0:W-:Y:S04]  /*5080*/  @P2 STG.E.U16 desc[UR14][R10.64], R5 ;  /* 0x000000050a002986 */ /* 0x0001e8000c10150e */
[----:B------:R0:W-:Y:S01]  /*5090*/  @P1 STG.E.U16 desc[UR14][R12.64], R23 ;  /* 0x000000170c001986 */ /* 0x0001e2000c10150e */
[----:B------:R-:W-:Y:S05]  /*50a0*/  @!P0 EXIT ;  /* 0x000000000000894d */ /* 0x000fea0003800000 */
[----:B0-----:R-:W-:-:S05]  /*50b0*/  PRMT R7, R23, 0x7632, R7 ;  /* 0x0000763217077816 */ /* 0x001fca0000000007 */
[----:B------:R-:W-:Y:S01]  /*50c0*/  STG.E.U16 desc[UR14][R14.64], R7 ;  /* 0x000000070e007986 */ /* 0x000fe2000c10150e */
[----:B------:R-:W-:Y:S05]  /*50d0*/  EXIT ;  /* 0x000000000000794d */ /* 0x000fea0003800000 */
.L_x_2:
[----:B------:R-:W-:-:S00]  /*50e0*/  BRA `(.L_x_2) ;  /* 0xfffffffc00fc7947 */ /* 0x000fc0000383ffff */
[----:B------:R-:W-:-:S00]  /*50f0*/  NOP ;  /* 0x0000000000007918 */ /* 0x000fc00000000000 */
        /* <DEDUP_REMOVED lines=8> */
.L_x_3:


//--------------------- .nv.shared.matmul_kernel  --------------------------
	.section	.nv.shared.matmul_kernel,"aw",@nobits
	.sectionflags	@""
	.align	16
	.zero		1024


//--------------------- .nv.shared.reserved.0     --------------------------
	.section	.nv.shared.reserved.0,"aw",@nobits
	.weak		__nv_reservedSMEM_offset_0_alias
	.size		__nv_reservedSMEM_offset_0_alias, 0, 0
	.other		__nv_reservedSMEM_offset_0_alias,@"STO_CUDA_RESERVED_SHARED STV_DEFAULT"
__nv_reservedSMEM_offset_0_alias:
	.zero		0


//--------------------- .nv.constant0.matmul_kernel --------------------------
	.section	.nv.constant0.matmul_kernel,"a",@progbits
	.sectionflags	@""
	.align	4
.nv.constant0.matmul_kernel:
	.zero		608


//--------------------- SYMBOLS --------------------------

	.type		.nv.reservedSmem.offset0,@object
	.size		.nv.reservedSmem.offset0,0x4
